	.target	sm_100a

	.elftype	@"ET_EXEC"


//--------------------- .note.nv.tkinfo           --------------------------
	.section	.note.nv.tkinfo,"",@"SHT_NOTE"
	.sectionflags	@"SHF_NOTE_NV_TKINFO"
	.tkinfo
        /*0018*/ 	.word	0x00000002
        /*0030*/ 	.string	""
        /*0030*/ 	.string	"ptxas"
        /*0030*/ 	.string	"Cuda compilation tools, release 13.0, V13.0.88"
        /*0030*/ 	.string	"Build cuda_13.0.r13.0/compiler.36424714_0"
        /*0030*/ 	.string	"-arch sm_100a -m 64 "



//--------------------- .note.nv.cuinfo           --------------------------
	.section	.note.nv.cuinfo,"",@"SHT_NOTE"
	.sectionflags	@"SHF_NOTE_NV_CUINFO"
        /*0018*/ 	.short	0x0002
        /*001a*/ 	.short	0x0064
        /*001c*/ 	.short	0x0082
	.zero		2


//--------------------- .nv.info                  --------------------------
	.section	.nv.info,"",@"SHT_CUDA_INFO"
	.align	4


	//----- nvinfo : EIATTR_REGCOUNT
	.align		4
        /*0000*/ 	.byte	0x04, 0x2f
        /*0002*/ 	.short	(.L_20 - .L_19)
	.align		4
.L_19:
        /*0004*/ 	.word	index@(_ZN7cutlass13device_kernelINS_4gemm6kernel13GemmUniversalIN4cute5tupleIJiiiiEEENS1_10collective13CollectiveMmaINS1_35MainloopSm100TmaUmmaWarpSpecializedILi7ELi2ELi2ENS5_IJNS4_1CILi1EEESB_SB_EEEEENS5_IJNSA_ILi128EEENSA_ILi256EEENSA_ILi64EEEEEENS_12float_e4m3_tENS5_IJlSB_lEEESI_SJ_NS4_8TiledMMAINS4_8MMA_AtomIJNS4_10MMA_TraitsINS4_19SM100_MMA_F8F6F4_SSEJSI_SI_fSE_SF_NS4_17integral_constantINS4_4UMMA5MajorELSQ_0EEESR_NSO_INSP_7ScaleInELSS_0EEEST_EEEEEENS4_6LayoutISC_NS5_IJNSA_ILi0EEESX_SX_EEEEENS5_IJNS4_10UnderscoreES10_S10_EEEEENS4_13SM90_TMA_LOADENS4_14ComposedLayoutINS4_7SwizzleILi2ELi4ELi3EEENS4_18smem_ptr_flag_bitsILi8EEENSW_INS5_IJNSA_ILi8EEESG_EEENS5_IJSG_SB_EEEEEEEvNS4_8identityES13_S1D_vS1E_EENS_8epilogue10collective18CollectiveEpilogueINS1G_23Sm100TmaWarpSpecializedILi4ELi2ELi64ELb0ELb0EEEJSH_NS5_IJNSW_ISE_SB_EENSW_ISG_SB_EEEEESI_SJ_SI_SJ_NS1G_6fusion15FusionCallbacksIS1K_NS1O_13LinCombEltActINS1G_6thread7SigmoidESI_fSI_fLNS_15FloatRoundStyleE2EEESH_S1N_JEEENS4_5SM1004TMEM4LOAD26SM100_TMEM_LOAD_32dp32b64xES13_S1D_NS4_39AutoVectorizingCopyWithAssumedAlignmentILi128EEENS4_14SM90_TMA_STOREES1D_S21_S21_EEEvvEEEEvNT_6ParamsE)
        /*0008*/ 	.word	0x000000d2


	//----- nvinfo : EIATTR_FRAME_SIZE
	.align		4
.L_20:
        /*000c*/ 	.byte	0x04, 0x11
        /*000e*/ 	.short	(.L_22 - .L_21)
	.align		4
.L_21:
        /*0010*/ 	.word	index@($__internal_3_$__cuda_sm20_rcp_rn_f32_slowpath)
        /*0014*/ 	.word	0x00000000


	//----- nvinfo : EIATTR_FRAME_SIZE
	.align		4
.L_22:
        /*0018*/ 	.byte	0x04, 0x11
        /*001a*/ 	.short	(.L_24 - .L_23)
	.align		4
.L_23:
        /*001c*/ 	.word	index@($__internal_2_$__cuda_sm10x_tcgen05_guardrail_trap_unallocated_columns_being_dealloced)
        /*0020*/ 	.word	0x00000000


	//----- nvinfo : EIATTR_FRAME_SIZE
	.align		4
.L_24:
        /*0024*/ 	.byte	0x04, 0x11
        /*0026*/ 	.short	(.L_26 - .L_25)
	.align		4
.L_25:
        /*0028*/ 	.word	index@($__internal_1_$__cuda_sm10x_tcgen05_guardrail_trap_phase_invalid_during_alloc)
        /*002c*/ 	.word	0x00000000


	//----- nvinfo : EIATTR_FRAME_SIZE
	.align		4
.L_26:
        /*0030*/ 	.byte	0x04, 0x11
        /*0032*/ 	.short	(.L_28 - .L_27)
	.align		4
.L_27:
        /*0034*/ 	.word	index@($__internal_0_$__cuda_sm10x_tcgen05_guardrail_trap_col_being_dealloced_not_returned_by_alloc)
        /*0038*/ 	.word	0x00000000


	//----- nvinfo : EIATTR_FRAME_SIZE
	.align		4
.L_28:
        /*003c*/ 	.byte	0x04, 0x11
        /*003e*/ 	.short	(.L_30 - .L_29)
	.align		4
.L_29:
        /*0040*/ 	.word	index@(_ZN7cutlass13device_kernelINS_4gemm6kernel13GemmUniversalIN4cute5tupleIJiiiiEEENS1_10collective13CollectiveMmaINS1_35MainloopSm100TmaUmmaWarpSpecializedILi7ELi2ELi2ENS5_IJNS4_1CILi1EEESB_SB_EEEEENS5_IJNSA_ILi128EEENSA_ILi256EEENSA_ILi64EEEEEENS_12float_e4m3_tENS5_IJlSB_lEEESI_SJ_NS4_8TiledMMAINS4_8MMA_AtomIJNS4_10MMA_TraitsINS4_19SM100_MMA_F8F6F4_SSEJSI_SI_fSE_SF_NS4_17integral_constantINS4_4UMMA5MajorELSQ_0EEESR_NSO_INSP_7ScaleInELSS_0EEEST_EEEEEENS4_6LayoutISC_NS5_IJNSA_ILi0EEESX_SX_EEEEENS5_IJNS4_10UnderscoreES10_S10_EEEEENS4_13SM90_TMA_LOADENS4_14ComposedLayoutINS4_7SwizzleILi2ELi4ELi3EEENS4_18smem_ptr_flag_bitsILi8EEENSW_INS5_IJNSA_ILi8EEESG_EEENS5_IJSG_SB_EEEEEEEvNS4_8identityES13_S1D_vS1E_EENS_8epilogue10collective18CollectiveEpilogueINS1G_23Sm100TmaWarpSpecializedILi4ELi2ELi64ELb0ELb0EEEJSH_NS5_IJNSW_ISE_SB_EENSW_ISG_SB_EEEEESI_SJ_SI_SJ_NS1G_6fusion15FusionCallbacksIS1K_NS1O_13LinCombEltActINS1G_6thread7SigmoidESI_fSI_fLNS_15FloatRoundStyleE2EEESH_S1N_JEEENS4_5SM1004TMEM4LOAD26SM100_TMEM_LOAD_32dp32b64xES13_S1D_NS4_39AutoVectorizingCopyWithAssumedAlignmentILi128EEENS4_14SM90_TMA_STOREES1D_S21_S21_EEEvvEEEEvNT_6ParamsE)
        /*0044*/ 	.word	0x00000000


	//----- nvinfo : EIATTR_MIN_STACK_SIZE
	.align		4
.L_30:
        /*0048*/ 	.byte	0x04, 0x12
        /*004a*/ 	.short	(.L_32 - .L_31)
	.align		4
.L_31:
        /*004c*/ 	.word	index@(_ZN7cutlass13device_kernelINS_4gemm6kernel13GemmUniversalIN4cute5tupleIJiiiiEEENS1_10collective13CollectiveMmaINS1_35MainloopSm100TmaUmmaWarpSpecializedILi7ELi2ELi2ENS5_IJNS4_1CILi1EEESB_SB_EEEEENS5_IJNSA_ILi128EEENSA_ILi256EEENSA_ILi64EEEEEENS_12float_e4m3_tENS5_IJlSB_lEEESI_SJ_NS4_8TiledMMAINS4_8MMA_AtomIJNS4_10MMA_TraitsINS4_19SM100_MMA_F8F6F4_SSEJSI_SI_fSE_SF_NS4_17integral_constantINS4_4UMMA5MajorELSQ_0EEESR_NSO_INSP_7ScaleInELSS_0EEEST_EEEEEENS4_6LayoutISC_NS5_IJNSA_ILi0EEESX_SX_EEEEENS5_IJNS4_10UnderscoreES10_S10_EEEEENS4_13SM90_TMA_LOADENS4_14ComposedLayoutINS4_7SwizzleILi2ELi4ELi3EEENS4_18smem_ptr_flag_bitsILi8EEENSW_INS5_IJNSA_ILi8EEESG_EEENS5_IJSG_SB_EEEEEEEvNS4_8identityES13_S1D_vS1E_EENS_8epilogue10collective18CollectiveEpilogueINS1G_23Sm100TmaWarpSpecializedILi4ELi2ELi64ELb0ELb0EEEJSH_NS5_IJNSW_ISE_SB_EENSW_ISG_SB_EEEEESI_SJ_SI_SJ_NS1G_6fusion15FusionCallbacksIS1K_NS1O_13LinCombEltActINS1G_6thread7SigmoidESI_fSI_fLNS_15FloatRoundStyleE2EEESH_S1N_JEEENS4_5SM1004TMEM4LOAD26SM100_TMEM_LOAD_32dp32b64xES13_S1D_NS4_39AutoVectorizingCopyWithAssumedAlignmentILi128EEENS4_14SM90_TMA_STOREES1D_S21_S21_EEEvvEEEEvNT_6ParamsE)
        /*0050*/ 	.word	0x00000000
.L_32:


//--------------------- .nv.compat                --------------------------
	.section	.nv.compat,"",@"SHT_CUDA_COMPAT_INFO"
	.align	4
        /*0000*/ 	.byte	0x02, 0x09, 0x01, 0x00, 0x02, 0x02, 0x02, 0x00, 0x02, 0x05, 0x05, 0x00, 0x03, 0x07, 0x01, 0x01
        /*0010*/ 	.byte	0x02, 0x03, 0x01, 0x00, 0x02, 0x06, 0x01, 0x00, 0x04, 0x0b, 0x08, 0x00, 0x09, 0x00, 0x00, 0x00
        /*0020*/ 	.byte	0x00, 0x00, 0x00, 0x00


//--------------------- .nv.info._ZN7cutlass13device_kernelINS_4gemm6kernel13GemmUniversalIN4cute5tupleIJiiiiEEENS1_10collective13CollectiveMmaINS1_35MainloopSm100TmaUmmaWarpSpecializedILi7ELi2ELi2ENS5_IJNS4_1CILi1EEESB_SB_EEEEENS5_IJNSA_ILi128EEENSA_ILi256EEENSA_ILi64EEEEEENS_12float_e4m3_tENS5_IJlSB_lEEESI_SJ_NS4_8TiledMMAINS4_8MMA_AtomIJNS4_10MMA_TraitsINS4_19SM100_MMA_F8F6F4_SSEJSI_SI_fSE_SF_NS4_17integral_constantINS4_4UMMA5MajorELSQ_0EEESR_NSO_INSP_7ScaleInELSS_0EEEST_EEEEEENS4_6LayoutISC_NS5_IJNSA_ILi0EEESX_SX_EEEEENS5_IJNS4_10UnderscoreES10_S10_EEEEENS4_13SM90_TMA_LOADENS4_14ComposedLayoutINS4_7SwizzleILi2ELi4ELi3EEENS4_18smem_ptr_flag_bitsILi8EEENSW_INS5_IJNSA_ILi8EEESG_EEENS5_IJSG_SB_EEEEEEEvNS4_8identityES13_S1D_vS1E_EENS_8epilogue10collective18CollectiveEpilogueINS1G_23Sm100TmaWarpSpecializedILi4ELi2ELi64ELb0ELb0EEEJSH_NS5_IJNSW_ISE_SB_EENSW_ISG_SB_EEEEESI_SJ_SI_SJ_NS1G_6fusion15FusionCallbacksIS1K_NS1O_13LinCombEltActINS1G_6thread7SigmoidESI_fSI_fLNS_15FloatRoundStyleE2EEESH_S1N_JEEENS4_5SM1004TMEM4LOAD26SM100_TMEM_LOAD_32dp32b64xES13_S1D_NS4_39AutoVectorizingCopyWithAssumedAlignmentILi128EEENS4_14SM90_TMA_STOREES1D_S21_S21_EEEvvEEEEvNT_6ParamsE --------------------------
	.section	.nv.info._ZN7cutlass13device_kernelINS_4gemm6kernel13GemmUniversalIN4cute5tupleIJiiiiEEENS1_10collective13CollectiveMmaINS1_35MainloopSm100TmaUmmaWarpSpecializedILi7ELi2ELi2ENS5_IJNS4_1CILi1EEESB_SB_EEEEENS5_IJNSA_ILi128EEENSA_ILi256EEENSA_ILi64EEEEEENS_12float_e4m3_tENS5_IJlSB_lEEESI_SJ_NS4_8TiledMMAINS4_8MMA_AtomIJNS4_10MMA_TraitsINS4_19SM100_MMA_F8F6F4_SSEJSI_SI_fSE_SF_NS4_17integral_constantINS4_4UMMA5MajorELSQ_0EEESR_NSO_INSP_7ScaleInELSS_0EEEST_EEEEEENS4_6LayoutISC_NS5_IJNSA_ILi0EEESX_SX_EEEEENS5_IJNS4_10UnderscoreES10_S10_EEEEENS4_13SM90_TMA_LOADENS4_14ComposedLayoutINS4_7SwizzleILi2ELi4ELi3EEENS4_18smem_ptr_flag_bitsILi8EEENSW_INS5_IJNSA_ILi8EEESG_EEENS5_IJSG_SB_EEEEEEEvNS4_8identityES13_S1D_vS1E_EENS_8epilogue10collective18CollectiveEpilogueINS1G_23Sm100TmaWarpSpecializedILi4ELi2ELi64ELb0ELb0EEEJSH_NS5_IJNSW_ISE_SB_EENSW_ISG_SB_EEEEESI_SJ_SI_SJ_NS1G_6fusion15FusionCallbacksIS1K_NS1O_13LinCombEltActINS1G_6thread7SigmoidESI_fSI_fLNS_15FloatRoundStyleE2EEESH_S1N_JEEENS4_5SM1004TMEM4LOAD26SM100_TMEM_LOAD_32dp32b64xES13_S1D_NS4_39AutoVectorizingCopyWithAssumedAlignmentILi128EEENS4_14SM90_TMA_STOREES1D_S21_S21_EEEvvEEEEvNT_6ParamsE,"",@"SHT_CUDA_INFO"
	.sectionflags	@""
	.align	4


	//----- nvinfo : EIATTR_CUDA_API_VERSION
	.align		4
        /*0000*/ 	.byte	0x04, 0x37
        /*0002*/ 	.short	(.L_34 - .L_33)
.L_33:
        /*0004*/ 	.word	0x00000082


	//----- nvinfo : EIATTR_KPARAM_INFO
	.align		4
.L_34:
        /*0008*/ 	.byte	0x04, 0x17
        /*000a*/ 	.short	(.L_36 - .L_35)
.L_35:
        /*000c*/ 	.word	0x00000000
        /*0010*/ 	.short	0x0000
        /*0012*/ 	.short	0x0000
        /*0014*/ 	.byte	0x00, 0xf0, 0x01, 0x20


	//----- nvinfo : EIATTR_AT_ENTRY_FRAGMENTS
	.align		4
.L_36:
        /*0018*/ 	.byte	0x04, 0x4f
        /*001a*/ 	.short	(.L_38 - .L_37)


	//   ....[0]....
.L_37:
        /*001c*/ 	.word	0x00000006


	//----- nvinfo : EIATTR_RESERVED_SMEM_USED
	.align		4
.L_38:
        /*0020*/ 	.byte	0x01, 0x41
	.zero		2


	//----- nvinfo : EIATTR_SPARSE_MMA_MASK
	.align		4
        /*0024*/ 	.byte	0x03, 0x50
        /*0026*/ 	.short	0x0000


	//----- nvinfo : EIATTR_TCGEN05_1CTA_USED
	.align		4
        /*0028*/ 	.byte	0x01, 0x51
	.zero		2


	//----- nvinfo : EIATTR_MAXREG_COUNT
	.align		4
        /*002c*/ 	.byte	0x03, 0x1b
        /*002e*/ 	.short	0x00ff


	//----- nvinfo : EIATTR_NUM_BARRIERS
	.align		4
        /*0030*/ 	.byte	0x02, 0x4c
        /*0032*/ 	.byte	0x07
	.zero		1


	//----- nvinfo : EIATTR_EXTERNS
	.align		4
        /*0034*/ 	.byte	0x04, 0x0f
        /*0036*/ 	.short	(.L_40 - .L_39)


	//   ....[0]....
	.align		4
.L_39:
        /*0038*/ 	.word	index@(__assertfail)


	//----- nvinfo : EIATTR_MERCURY_ISA_VERSION
	.align		4
.L_40:
        /*003c*/ 	.byte	0x03, 0x5f
        /*003e*/ 	.short	0x0101


	//----- nvinfo : EIATTR_INT_WARP_WIDE_INSTR_OFFSETS
	.align		4
        /*0040*/ 	.byte	0x04, 0x31
        /*0042*/ 	.short	(.L_42 - .L_41)


	//   ....[0]....
.L_41:
        /*0044*/ 	.word	0x00001dc0


	//   ....[1]....
        /*0048*/ 	.word	0x000037c0


	//   ....[2]....
        /*004c*/ 	.word	0x000037e0


	//   ....[3]....
        /*0050*/ 	.word	0x00003810


	//   ....[4]....
        /*0054*/ 	.word	0x00004150


	//   ....[5]....
        /*0058*/ 	.word	0x000041c0


	//   ....[6]....
        /*005c*/ 	.word	0x000042a0


	//   ....[7]....
        /*0060*/ 	.word	0x00004320


	//   ....[8]....
        /*0064*/ 	.word	0x00004430


	//   ....[9]....
        /*0068*/ 	.word	0x000044c0


	//   ....[10]....
        /*006c*/ 	.word	0x000046a0


	//   ....[11]....
        /*0070*/ 	.word	0x00004800


	//----- nvinfo : EIATTR_COOP_GROUP_MASK_REGIDS
	.align		4
.L_42:
        /*0074*/ 	.byte	0x04, 0x29
        /*0076*/ 	.short	(.L_44 - .L_43)


	//   ....[0]....
.L_43:
        /*0078*/ 	.word	0xffffffff


	//   ....[1]....
        /*007c*/ 	.word	0xffffffff


	//   ....[2]....
        /*0080*/ 	.word	0xffffffff


	//   ....[3]....
        /*0084*/ 	.word	0xffffffff


	//   ....[4]....
        /*0088*/ 	.word	0xffffffff


	//   ....[5]....
        /*008c*/ 	.word	0xffffffff


	//   ....[6]....
        /*0090*/ 	.word	0xffffffff


	//   ....[7]....
        /*0094*/ 	.word	0xffffffff


	//   ....[8]....
        /*0098*/ 	.word	0xffffffff


	//   ....[9]....
        /*009c*/ 	.word	0xffffffff


	//   ....[10]....
        /*00a0*/ 	.word	0xffffffff


	//   ....[11]....
        /*00a4*/ 	.word	0xffffffff


	//   ....[12]....
        /*00a8*/ 	.word	0xffffffff


	//----- nvinfo : EIATTR_COOP_GROUP_INSTR_OFFSETS
	.align		4
.L_44:
        /*00ac*/ 	.byte	0x04, 0x28
        /*00ae*/ 	.short	(.L_46 - .L_45)


	//   ....[0]....
.L_45:
        /*00b0*/ 	.word	0x00000090


	//   ....[1]....
        /*00b4*/ 	.word	0x000004a0


	//   ....[2]....
        /*00b8*/ 	.word	0x00000670


	//   ....[3]....
        /*00bc*/ 	.word	0x00000810


	//   ....[4]....
        /*00c0*/ 	.word	0x00000910


	//   ....[5]....
        /*00c4*/ 	.word	0x00000a80


	//   ....[6]....
        /*00c8*/ 	.word	0x00000be0


	//   ....[7]....
        /*00cc*/ 	.word	0x00001ca0


	//   ....[8]....
        /*00d0*/ 	.word	0x00002c30


	//   ....[9]....
        /*00d4*/ 	.word	0x00002e40


	//   ....[10]....
        /*00d8*/ 	.word	0x00002e70


	//   ....[11]....
        /*00dc*/ 	.word	0x000036a0


	//   ....[12]....
        /*00e0*/ 	.word	0x000038d0


	//----- nvinfo : EIATTR_VRC_CTA_INIT_COUNT
	.align		4
.L_46:
        /*00e4*/ 	.byte	0x02, 0x4a
        /*00e6*/ 	.byte	0x80
	.zero		1


	//----- nvinfo : EIATTR_SYSCALL_OFFSETS
	.align		4
        /*00e8*/ 	.byte	0x04, 0x46
        /*00ea*/ 	.short	(.L_48 - .L_47)


	//   ....[0]....
.L_47:
        /*00ec*/ 	.word	0x000051e0


	//   ....[1]....
        /*00f0*/ 	.word	0x00005300


	//   ....[2]....
        /*00f4*/ 	.word	0x00005d00


	//----- nvinfo : EIATTR_MBARRIER_INSTR_OFFSETS
	.align		4
.L_48:
        /*00f8*/ 	.byte	0x04, 0x39
        /*00fa*/ 	.short	(.L_50 - .L_49)


	//   ....[0]....
.L_49:
        /*00fc*/ 	.word	0x00000580
        /*0100*/ 	.word	0x000000ff
        /*0104*/ 	.word	0x00000000
        /*0108*/ 	.short	0x0100
        /*010a*/ 	.byte	0x05
	.zero		1


	//   ....[1]....
        /*010c*/ 	.word	0x00000590
        /*0110*/ 	.word	0x000000ff
        /*0114*/ 	.word	0x00000038
        /*0118*/ 	.short	0x0100
        /*011a*/ 	.byte	0x05
	.zero		1


	//   ....[2]....
        /*011c*/ 	.word	0x000005a0
        /*0120*/ 	.word	0x000000ff
        /*0124*/ 	.word	0x00000008
        /*0128*/ 	.short	0x0100
        /*012a*/ 	.byte	0x05
	.zero		1


	//   ....[3]....
        /*012c*/ 	.word	0x000005b0
        /*0130*/ 	.word	0x000000ff
        /*0134*/ 	.word	0x00000040
        /*0138*/ 	.short	0x0100
        /*013a*/ 	.byte	0x05
	.zero		1


	//   ....[4]....
        /*013c*/ 	.word	0x000005c0
        /*0140*/ 	.word	0x000000ff
        /*0144*/ 	.word	0x00000010
        /*0148*/ 	.short	0x0100
        /*014a*/ 	.byte	0x05
	.zero		1


	//   ....[5]....
        /*014c*/ 	.word	0x000005d0
        /*0150*/ 	.word	0x000000ff
        /*0154*/ 	.word	0x00000048
        /*0158*/ 	.short	0x0100
        /*015a*/ 	.byte	0x05
	.zero		1


	//   ....[6]....
        /*015c*/ 	.word	0x000005e0
        /*0160*/ 	.word	0x000000ff
        /*0164*/ 	.word	0x00000018
        /*0168*/ 	.short	0x0100
        /*016a*/ 	.byte	0x05
	.zero		1


	//   ....[7]....
        /*016c*/ 	.word	0x000005f0
        /*0170*/ 	.word	0x000000ff
        /*0174*/ 	.word	0x00000050
        /*0178*/ 	.short	0x0100
        /*017a*/ 	.byte	0x05
	.zero		1


	//   ....[8]....
        /*017c*/ 	.word	0x00000600
        /*0180*/ 	.word	0x000000ff
        /*0184*/ 	.word	0x00000020
        /*0188*/ 	.short	0x0100
        /*018a*/ 	.byte	0x05
	.zero		1


	//   ....[9]....
        /*018c*/ 	.word	0x00000610
        /*0190*/ 	.word	0x000000ff
        /*0194*/ 	.word	0x00000058
        /*0198*/ 	.short	0x0100
        /*019a*/ 	.byte	0x05
	.zero		1


	//   ....[10]....
        /*019c*/ 	.word	0x00000620
        /*01a0*/ 	.word	0x000000ff
        /*01a4*/ 	.word	0x00000028
        /*01a8*/ 	.short	0x0100
        /*01aa*/ 	.byte	0x05
	.zero		1


	//   ....[11]....
        /*01ac*/ 	.word	0x00000630
        /*01b0*/ 	.word	0x000000ff
        /*01b4*/ 	.word	0x00000060
        /*01b8*/ 	.short	0x0100
        /*01ba*/ 	.byte	0x05
	.zero		1


	//   ....[12]....
        /*01bc*/ 	.word	0x00000640
        /*01c0*/ 	.word	0x000000ff
        /*01c4*/ 	.word	0x00000030
        /*01c8*/ 	.short	0x0100
        /*01ca*/ 	.byte	0x05
	.zero		1


	//   ....[13]....
        /*01cc*/ 	.word	0x00000650
        /*01d0*/ 	.word	0x000000ff
        /*01d4*/ 	.word	0x00000068
        /*01d8*/ 	.short	0x0100
        /*01da*/ 	.byte	0x05
	.zero		1


	//   ....[14]....
        /*01dc*/ 	.word	0x00000780
        /*01e0*/ 	.word	0x000000ff
        /*01e4*/ 	.word	0x00000070
        /*01e8*/ 	.short	0x0100
        /*01ea*/ 	.byte	0x07
	.zero		1


	//   ....[15]....
        /*01ec*/ 	.word	0x00000790
        /*01f0*/ 	.word	0x000000ff
        /*01f4*/ 	.word	0x00000090
        /*01f8*/ 	.short	0x0100
        /*01fa*/ 	.byte	0x07
	.zero		1


	//   ....[16]....
        /*01fc*/ 	.word	0x000007a0
        /*0200*/ 	.word	0x000000ff
        /*0204*/ 	.word	0x00000078
        /*0208*/ 	.short	0x0100
        /*020a*/ 	.byte	0x07
	.zero		1


	//   ....[17]....
        /*020c*/ 	.word	0x000007b0
        /*0210*/ 	.word	0x000000ff
        /*0214*/ 	.word	0x00000098
        /*0218*/ 	.short	0x0100
        /*021a*/ 	.byte	0x07
	.zero		1


	//   ....[18]....
        /*021c*/ 	.word	0x000007c0
        /*0220*/ 	.word	0x000000ff
        /*0224*/ 	.word	0x00000080
        /*0228*/ 	.short	0x0100
        /*022a*/ 	.byte	0x07
	.zero		1


	//   ....[19]....
        /*022c*/ 	.word	0x000007d0
        /*0230*/ 	.word	0x000000ff
        /*0234*/ 	.word	0x000000a0
        /*0238*/ 	.short	0x0100
        /*023a*/ 	.byte	0x07
	.zero		1


	//   ....[20]....
        /*023c*/ 	.word	0x000007e0
        /*0240*/ 	.word	0x000000ff
        /*0244*/ 	.word	0x00000088
        /*0248*/ 	.short	0x0100
        /*024a*/ 	.byte	0x07
	.zero		1


	//   ....[21]....
        /*024c*/ 	.word	0x000007f0
        /*0250*/ 	.word	0x000000ff
        /*0254*/ 	.word	0x000000a8
        /*0258*/ 	.short	0x0100
        /*025a*/ 	.byte	0x07
	.zero		1


	//   ....[22]....
        /*025c*/ 	.word	0x000008e0
        /*0260*/ 	.word	0x000000ff
        /*0264*/ 	.word	0x000000b0
        /*0268*/ 	.short	0x0100
        /*026a*/ 	.byte	0x05
	.zero		1


	//   ....[23]....
        /*026c*/ 	.word	0x000008f0
        /*0270*/ 	.word	0x000000ff
        /*0274*/ 	.word	0x000000b8
        /*0278*/ 	.short	0x0100
        /*027a*/ 	.byte	0x05
	.zero		1


	//   ....[24]....
        /*027c*/ 	.word	0x00000a30
        /*0280*/ 	.word	0x000000ff
        /*0284*/ 	.word	0x000000c0
        /*0288*/ 	.short	0x0100
        /*028a*/ 	.byte	0x05
	.zero		1


	//   ....[25]....
        /*028c*/ 	.word	0x00000a40
        /*0290*/ 	.word	0x000000ff
        /*0294*/ 	.word	0x000000d0
        /*0298*/ 	.short	0x0100
        /*029a*/ 	.byte	0x05
	.zero		1


	//   ....[26]....
        /*029c*/ 	.word	0x00000a50
        /*02a0*/ 	.word	0x000000ff
        /*02a4*/ 	.word	0x000000c8
        /*02a8*/ 	.short	0x0100
        /*02aa*/ 	.byte	0x05
	.zero		1


	//   ....[27]....
        /*02ac*/ 	.word	0x00000a60
        /*02b0*/ 	.word	0x000000ff
        /*02b4*/ 	.word	0x000000d8
        /*02b8*/ 	.short	0x0100
        /*02ba*/ 	.byte	0x05
	.zero		1


	//   ....[28]....
        /*02bc*/ 	.word	0x00000b90
        /*02c0*/ 	.word	0x000000ff
        /*02c4*/ 	.word	0x000000e0
        /*02c8*/ 	.short	0x0100
        /*02ca*/ 	.byte	0x07
	.zero		1


	//   ....[29]....
        /*02cc*/ 	.word	0x00000ba0
        /*02d0*/ 	.word	0x000000ff
        /*02d4*/ 	.word	0x000000f0
        /*02d8*/ 	.short	0x0100
        /*02da*/ 	.byte	0x07
	.zero		1


	//   ....[30]....
        /*02dc*/ 	.word	0x00000bb0
        /*02e0*/ 	.word	0x000000ff
        /*02e4*/ 	.word	0x000000e8
        /*02e8*/ 	.short	0x0100
        /*02ea*/ 	.byte	0x07
	.zero		1


	//   ....[31]....
        /*02ec*/ 	.word	0x00000bc0
        /*02f0*/ 	.word	0x000000ff
        /*02f4*/ 	.word	0x000000f8
        /*02f8*/ 	.short	0x0100
        /*02fa*/ 	.byte	0x07
	.zero		1


	//   ....[32]....
        /*02fc*/ 	.word	0x00000cb0
        /*0300*/ 	.word	0x000000ff
        /*0304*/ 	.word	0x00000100
        /*0308*/ 	.short	0x0100
        /*030a*/ 	.byte	0x05
	.zero		1


	//   ....[33]....
        /*030c*/ 	.word	0x00000cc0
        /*0310*/ 	.word	0x000000ff
        /*0314*/ 	.word	0x00000110
        /*0318*/ 	.short	0x0100
        /*031a*/ 	.byte	0x05
	.zero		1


	//   ....[34]....
        /*031c*/ 	.word	0x00000cd0
        /*0320*/ 	.word	0x000000ff
        /*0324*/ 	.word	0x00000108
        /*0328*/ 	.short	0x0100
        /*032a*/ 	.byte	0x05
	.zero		1


	//   ....[35]....
        /*032c*/ 	.word	0x00000ce0
        /*0330*/ 	.word	0x000000ff
        /*0334*/ 	.word	0x00000118
        /*0338*/ 	.short	0x0100
        /*033a*/ 	.byte	0x05
	.zero		1


	//   ....[36]....
        /*033c*/ 	.word	0x00001590
        /*0340*/ 	.word	0x00000003
        /*0344*/ 	.word	0x00000110
        /*0348*/ 	.short	0x010a
        /*034a*/ 	.byte	0xff
	.zero		1


	//   ....[37]....
        /*034c*/ 	.word	0x000015c0
        /*0350*/ 	.word	0x00000003
        /*0354*/ 	.word	0x00000100
        /*0358*/ 	.short	0x0101
        /*035a*/ 	.byte	0xff
	.zero		1


	//   ....[38]....
        /*035c*/ 	.word	0x00001690
        /*0360*/ 	.word	0x000000ff
        /*0364*/ 	.word	0x00000038
        /*0368*/ 	.short	0x010a
        /*036a*/ 	.byte	0x08
	.zero		1


	//   ....[39]....
        /*036c*/ 	.word	0x00001730
        /*0370*/ 	.word	0x000000ff
        /*0374*/ 	.word	0x00000038
        /*0378*/ 	.short	0x010a
        /*037a*/ 	.byte	0x21
	.zero		1


	//   ....[40]....
        /*037c*/ 	.word	0x00001880
        /*0380*/ 	.word	0x000000ff
        /*0384*/ 	.word	0x00000038
        /*0388*/ 	.short	0x010a
        /*038a*/ 	.byte	0x08
	.zero		1


	//   ....[41]....
        /*038c*/ 	.word	0x000019b0
        /*0390*/ 	.word	0x000000ff
        /*0394*/ 	.word	0x000000b8
        /*0398*/ 	.short	0x0101
        /*039a*/ 	.byte	0x04
	.zero		1


	//   ....[42]....
        /*039c*/ 	.word	0x000019c0
        /*03a0*/ 	.word	0x000000ff
        /*03a4*/ 	.word	0x00000038
        /*03a8*/ 	.short	0x010a
        /*03aa*/ 	.byte	0x08
	.zero		1


	//   ....[43]....
        /*03ac*/ 	.word	0x00001a40
        /*03b0*/ 	.word	0x000000ff
        /*03b4*/ 	.word	0x00000038
        /*03b8*/ 	.short	0x010a
        /*03ba*/ 	.byte	0x11
	.zero		1


	//   ....[44]....
        /*03bc*/ 	.word	0x00001b90
        /*03c0*/ 	.word	0x000000ff
        /*03c4*/ 	.word	0x00000038
        /*03c8*/ 	.short	0x010a
        /*03ca*/ 	.byte	0x08
	.zero		1


	//   ....[45]....
        /*03cc*/ 	.word	0x00001cd0
        /*03d0*/ 	.word	0x00000002
        /*03d4*/ 	.word	0x000000c0
        /*03d8*/ 	.short	0x010a
        /*03da*/ 	.byte	0xff
	.zero		1


	//   ....[46]....
        /*03dc*/ 	.word	0x00001d90
        /*03e0*/ 	.word	0x00000002
        /*03e4*/ 	.word	0x00000000
        /*03e8*/ 	.short	0x0101
        /*03ea*/ 	.byte	0xff
	.zero		1


	//   ....[47]....
        /*03ec*/ 	.word	0x000022f0
        /*03f0*/ 	.word	0x000000ff
        /*03f4*/ 	.word	0x00000000
        /*03f8*/ 	.short	0x010a
        /*03fa*/ 	.byte	0x05
	.zero		1


	//   ....[48]....
        /*03fc*/ 	.word	0x00002380
        /*0400*/ 	.word	0x000000ff
        /*0404*/ 	.word	0x00000000
        /*0408*/ 	.short	0x010a
        /*040a*/ 	.byte	0x05
	.zero		1


	//   ....[49]....
        /*040c*/ 	.word	0x00002410
        /*0410*/ 	.word	0x000000ff
        /*0414*/ 	.word	0x00000000
        /*0418*/ 	.short	0x010a
        /*041a*/ 	.byte	0x05
	.zero		1


	//   ....[50]....
        /*041c*/ 	.word	0x000024a0
        /*0420*/ 	.word	0x000000ff
        /*0424*/ 	.word	0x00000000
        /*0428*/ 	.short	0x010a
        /*042a*/ 	.byte	0x05
	.zero		1


	//   ....[51]....
        /*042c*/ 	.word	0x00002530
        /*0430*/ 	.word	0x000000ff
        /*0434*/ 	.word	0x00000000
        /*0438*/ 	.short	0x010a
        /*043a*/ 	.byte	0x05
	.zero		1


	//   ....[52]....
        /*043c*/ 	.word	0x000025c0
        /*0440*/ 	.word	0x000000ff
        /*0444*/ 	.word	0x00000000
        /*0448*/ 	.short	0x010a
        /*044a*/ 	.byte	0x05
	.zero		1


	//   ....[53]....
        /*044c*/ 	.word	0x00002660
        /*0450*/ 	.word	0x00000000
        /*0454*/ 	.word	0x00000000
        /*0458*/ 	.short	0x010a
        /*045a*/ 	.byte	0xff
	.zero		1


	//   ....[54]....
        /*045c*/ 	.word	0x00002780
        /*0460*/ 	.word	0x00000000
        /*0464*/ 	.word	0x00000100
        /*0468*/ 	.short	0x010a
        /*046a*/ 	.byte	0xff
	.zero		1


	//   ....[55]....
        /*046c*/ 	.word	0x000027e0
        /*0470*/ 	.word	0x00000004
        /*0474*/ 	.word	0x00000000
        /*0478*/ 	.short	0x0101
        /*047a*/ 	.byte	0xff
	.zero		1


	//   ....[56]....
        /*047c*/ 	.word	0x00002800
        /*0480*/ 	.word	0x000000ff
        /*0484*/ 	.word	0x000000d0
        /*0488*/ 	.short	0x010a
        /*048a*/ 	.byte	0x05
	.zero		1


	//   ....[57]....
        /*048c*/ 	.word	0x00002920
        /*0490*/ 	.word	0x00000000
        /*0494*/ 	.word	0x000000c0
        /*0498*/ 	.short	0x010a
        /*049a*/ 	.byte	0xff
	.zero		1


	//   ....[58]....
        /*049c*/ 	.word	0x00002a30
        /*04a0*/ 	.word	0x00000000
        /*04a4*/ 	.word	0x00000000
        /*04a8*/ 	.short	0x0101
        /*04aa*/ 	.byte	0xff
	.zero		1


	//   ....[59]....
        /*04ac*/ 	.word	0x00002ac0
        /*04b0*/ 	.word	0x000000ff
        /*04b4*/ 	.word	0x000000d0
        /*04b8*/ 	.short	0x0106
        /*04ba*/ 	.byte	0x05
	.zero		1


	//   ....[60]....
        /*04bc*/ 	.word	0x00002ae0
        /*04c0*/ 	.word	0x000000ff
        /*04c4*/ 	.word	0x000000d0
        /*04c8*/ 	.short	0x010a
        /*04ca*/ 	.byte	0x05
	.zero		1


	//   ....[61]....
        /*04cc*/ 	.word	0x00002b70
        /*04d0*/ 	.word	0x000000ff
        /*04d4*/ 	.word	0x000000d0
        /*04d8*/ 	.short	0x0106
        /*04da*/ 	.byte	0x04
	.zero		1


	//   ....[62]....
        /*04dc*/ 	.word	0x00002bb0
        /*04e0*/ 	.word	0x00000000
        /*04e4*/ 	.word	0x000000d0
        /*04e8*/ 	.short	0x010a
        /*04ea*/ 	.byte	0xff
	.zero		1


	//   ....[63]....
        /*04ec*/ 	.word	0x000030b0
        /*04f0*/ 	.word	0x00000000
        /*04f4*/ 	.word	0x000000c0
        /*04f8*/ 	.short	0x010a
        /*04fa*/ 	.byte	0xff
	.zero		1


	//   ....[64]....
        /*04fc*/ 	.word	0x000031c0
        /*0500*/ 	.word	0x00000003
        /*0504*/ 	.word	0x00000000
        /*0508*/ 	.short	0x0101
        /*050a*/ 	.byte	0xff
	.zero		1


	//   ....[65]....
        /*050c*/ 	.word	0x000031d0
        /*0510*/ 	.word	0x000000ff
        /*0514*/ 	.word	0x00000000
        /*0518*/ 	.short	0x010a
        /*051a*/ 	.byte	0x04
	.zero		1


	//   ....[66]....
        /*051c*/ 	.word	0x000031f0
        /*0520*/ 	.word	0x000000ff
        /*0524*/ 	.word	0x000000f0
        /*0528*/ 	.short	0x010a
        /*052a*/ 	.byte	0x08
	.zero		1


	//   ....[67]....
        /*052c*/ 	.word	0x000032c0
        /*0530*/ 	.word	0x000000ff
        /*0534*/ 	.word	0x00000000
        /*0538*/ 	.short	0x010a
        /*053a*/ 	.byte	0x07
	.zero		1


	//   ....[68]....
        /*053c*/ 	.word	0x00003400
        /*0540*/ 	.word	0x000000ff
        /*0544*/ 	.word	0x00000000
        /*0548*/ 	.short	0x010a
        /*054a*/ 	.byte	0x04
	.zero		1


	//   ....[69]....
        /*054c*/ 	.word	0x000035f0
        /*0550*/ 	.word	0x000000ff
        /*0554*/ 	.word	0x00000000
        /*0558*/ 	.short	0x010a
        /*055a*/ 	.byte	0x05
	.zero		1


	//   ....[70]....
        /*055c*/ 	.word	0x00003680
        /*0560*/ 	.word	0x000000ff
        /*0564*/ 	.word	0x00000000
        /*0568*/ 	.short	0x010a
        /*056a*/ 	.byte	0x07
	.zero		1


	//   ....[71]....
        /*056c*/ 	.word	0x00003b00
        /*0570*/ 	.word	0x00000000
        /*0574*/ 	.word	0x000000c0
        /*0578*/ 	.short	0x010a
        /*057a*/ 	.byte	0xff
	.zero		1


	//   ....[72]....
        /*057c*/ 	.word	0x00003bc0
        /*0580*/ 	.word	0x00000000
        /*0584*/ 	.word	0x00000000
        /*0588*/ 	.short	0x0101
        /*058a*/ 	.byte	0xff
	.zero		1


	//   ....[73]....
        /*058c*/ 	.word	0x00003ee0
        /*0590*/ 	.word	0x000000ff
        /*0594*/ 	.word	0x000000b8
        /*0598*/ 	.short	0x010a
        /*059a*/ 	.byte	0x07
	.zero		1


	//   ....[74]....
        /*059c*/ 	.word	0x000040d0
        /*05a0*/ 	.word	0x000000ff
        /*05a4*/ 	.word	0x00000090
        /*05a8*/ 	.short	0x010a
        /*05aa*/ 	.byte	0x07
	.zero		1


	//   ....[75]....
        /*05ac*/ 	.word	0x00004240
        /*05b0*/ 	.word	0x000000ff
        /*05b4*/ 	.word	0x00000070
        /*05b8*/ 	.short	0x010b
        /*05ba*/ 	.byte	0x07
	.zero		1


	//   ....[76]....
        /*05bc*/ 	.word	0x00004250
        /*05c0*/ 	.word	0x000000ff
        /*05c4*/ 	.word	0x00000000
        /*05c8*/ 	.short	0x0101
        /*05ca*/ 	.byte	0x08
	.zero		1


	//   ....[77]....
        /*05cc*/ 	.word	0x00004270
        /*05d0*/ 	.word	0x000000ff
        /*05d4*/ 	.word	0x00000098
        /*05d8*/ 	.short	0x010a
        /*05da*/ 	.byte	0x07
	.zero		1


	//   ....[78]....
        /*05dc*/ 	.word	0x000043d0
        /*05e0*/ 	.word	0x000000ff
        /*05e4*/ 	.word	0x00000078
        /*05e8*/ 	.short	0x010b
        /*05ea*/ 	.byte	0x07
	.zero		1


	//   ....[79]....
        /*05ec*/ 	.word	0x000043e0
        /*05f0*/ 	.word	0x000000ff
        /*05f4*/ 	.word	0x00000000
        /*05f8*/ 	.short	0x0101
        /*05fa*/ 	.byte	0x08
	.zero		1


	//   ....[80]....
        /*05fc*/ 	.word	0x000043f0
        /*0600*/ 	.word	0x000000ff
        /*0604*/ 	.word	0x000000a0
        /*0608*/ 	.short	0x010a
        /*060a*/ 	.byte	0x07
	.zero		1


	//   ....[81]....
        /*060c*/ 	.word	0x00004590
        /*0610*/ 	.word	0x000000ff
        /*0614*/ 	.word	0x00000080
        /*0618*/ 	.short	0x010b
        /*061a*/ 	.byte	0x07
	.zero		1


	//   ....[82]....
        /*061c*/ 	.word	0x00004600
        /*0620*/ 	.word	0x000000ff
        /*0624*/ 	.word	0x00000000
        /*0628*/ 	.short	0x0101
        /*062a*/ 	.byte	0x08
	.zero		1


	//   ....[83]....
        /*062c*/ 	.word	0x00004630
        /*0630*/ 	.word	0x000000ff
        /*0634*/ 	.word	0x000000a8
        /*0638*/ 	.short	0x010a
        /*063a*/ 	.byte	0x07
	.zero		1


	//   ....[84]....
        /*063c*/ 	.word	0x00004840
        /*0640*/ 	.word	0x000000ff
        /*0644*/ 	.word	0x00000088
        /*0648*/ 	.short	0x010b
        /*064a*/ 	.byte	0x07
	.zero		1


	//   ....[85]....
        /*064c*/ 	.word	0x00004860
        /*0650*/ 	.word	0x000000ff
        /*0654*/ 	.word	0x00000000
        /*0658*/ 	.short	0x0101
        /*065a*/ 	.byte	0x0d
	.zero		1


	//   ....[86]....
        /*065c*/ 	.word	0x00004890
        /*0660*/ 	.word	0x000000ff
        /*0664*/ 	.word	0x00000090
        /*0668*/ 	.short	0x010a
        /*066a*/ 	.byte	0x07
	.zero		1


	//   ....[87]....
        /*066c*/ 	.word	0x000048b0
        /*0670*/ 	.word	0x000000ff
        /*0674*/ 	.word	0x00000098
        /*0678*/ 	.short	0x010a
        /*067a*/ 	.byte	0x07
	.zero		1


	//   ....[88]....
        /*067c*/ 	.word	0x000048d0
        /*0680*/ 	.word	0x000000ff
        /*0684*/ 	.word	0x000000a0
        /*0688*/ 	.short	0x010a
        /*068a*/ 	.byte	0x07
	.zero		1


	//   ....[89]....
        /*068c*/ 	.word	0x00004910
        /*0690*/ 	.word	0x00000000
        /*0694*/ 	.word	0x000000a8
        /*0698*/ 	.short	0x010a
        /*069a*/ 	.byte	0xff
	.zero		1


	//   ....[90]....
        /*069c*/ 	.word	0x00004b80
        /*06a0*/ 	.word	0x00000000
        /*06a4*/ 	.word	0x000000c0
        /*06a8*/ 	.short	0x010a
        /*06aa*/ 	.byte	0xff
	.zero		1


	//   ....[91]....
        /*06ac*/ 	.word	0x00004c40
        /*06b0*/ 	.word	0x00000000
        /*06b4*/ 	.word	0x00000000
        /*06b8*/ 	.short	0x0101
        /*06ba*/ 	.byte	0xff
	.zero		1


	//   ....[92]....
        /*06bc*/ 	.word	0x00005780
        /*06c0*/ 	.word	0x00000005
        /*06c4*/ 	.word	0x00000070
        /*06c8*/ 	.short	0x010a
        /*06ca*/ 	.byte	0xff
	.zero		1


	//   ....[93]....
        /*06cc*/ 	.word	0x00005810
        /*06d0*/ 	.word	0x00000000
        /*06d4*/ 	.word	0x000000e0
        /*06d8*/ 	.short	0x010a
        /*06da*/ 	.byte	0xff
	.zero		1


	//   ....[94]....
        /*06dc*/ 	.word	0x00005950
        /*06e0*/ 	.word	0x00000003
        /*06e4*/ 	.word	0x00000070
        /*06e8*/ 	.short	0x010a
        /*06ea*/ 	.byte	0xff
	.zero		1


	//   ....[95]....
        /*06ec*/ 	.word	0x00005af0
        /*06f0*/ 	.word	0x00000000
        /*06f4*/ 	.word	0x00000000
        /*06f8*/ 	.short	0x0101
        /*06fa*/ 	.byte	0xff
	.zero		1


	//   ....[96]....
        /*06fc*/ 	.word	0x00005bd0
        /*0700*/ 	.word	0x0000007c
        /*0704*/ 	.word	0x000000e0
        /*0708*/ 	.short	0x010a
        /*070a*/ 	.byte	0xff
	.zero		1


	//   ....[97]....
        /*070c*/ 	.word	0x00007950
        /*0710*/ 	.word	0x00000021
        /*0714*/ 	.word	0x00000000
        /*0718*/ 	.short	0x0101
        /*071a*/ 	.byte	0xff
	.zero		1


	//   ....[98]....
        /*071c*/ 	.word	0x0000d230
        /*0720*/ 	.word	0x00000003
        /*0724*/ 	.word	0x00000070
        /*0728*/ 	.short	0x010a
        /*072a*/ 	.byte	0xff
	.zero		1


	//   ....[99]....
        /*072c*/ 	.word	0x0000d320
        /*0730*/ 	.word	0x00000003
        /*0734*/ 	.word	0x00000110
        /*0738*/ 	.short	0x010a
        /*073a*/ 	.byte	0xff
	.zero		1


	//   ....[100]....
        /*073c*/ 	.word	0x0000d380
        /*0740*/ 	.word	0x00000002
        /*0744*/ 	.word	0x00000038
        /*0748*/ 	.short	0x010a
        /*074a*/ 	.byte	0xff
	.zero		1


	//   ....[101]....
        /*074c*/ 	.word	0x0000d3e0
        /*0750*/ 	.word	0x00000002
        /*0754*/ 	.word	0x00000038
        /*0758*/ 	.short	0x010a
        /*075a*/ 	.byte	0xff
	.zero		1


	//   ....[102]....
        /*075c*/ 	.word	0x0000d430
        /*0760*/ 	.word	0x00000002
        /*0764*/ 	.word	0x000000c0
        /*0768*/ 	.short	0x010a
        /*076a*/ 	.byte	0xff
	.zero		1


	//   ....[103]....
        /*076c*/ 	.word	0x0000d490
        /*0770*/ 	.word	0x00000000
        /*0774*/ 	.word	0x00000000
        /*0778*/ 	.short	0x010a
        /*077a*/ 	.byte	0xff
	.zero		1


	//   ....[104]....
        /*077c*/ 	.word	0x0000d4f0
        /*0780*/ 	.word	0x00000000
        /*0784*/ 	.word	0x00000000
        /*0788*/ 	.short	0x010a
        /*078a*/ 	.byte	0xff
	.zero		1


	//   ....[105]....
        /*078c*/ 	.word	0x0000d550
        /*0790*/ 	.word	0x00000000
        /*0794*/ 	.word	0x00000000
        /*0798*/ 	.short	0x010a
        /*079a*/ 	.byte	0xff
	.zero		1


	//   ....[106]....
        /*079c*/ 	.word	0x0000d5b0
        /*07a0*/ 	.word	0x00000000
        /*07a4*/ 	.word	0x00000000
        /*07a8*/ 	.short	0x010a
        /*07aa*/ 	.byte	0xff
	.zero		1


	//   ....[107]....
        /*07ac*/ 	.word	0x0000d610
        /*07b0*/ 	.word	0x00000000
        /*07b4*/ 	.word	0x00000000
        /*07b8*/ 	.short	0x010a
        /*07ba*/ 	.byte	0xff
	.zero		1


	//   ....[108]....
        /*07bc*/ 	.word	0x0000d670
        /*07c0*/ 	.word	0x00000000
        /*07c4*/ 	.word	0x00000000
        /*07c8*/ 	.short	0x010a
        /*07ca*/ 	.byte	0xff
	.zero		1


	//   ....[109]....
        /*07cc*/ 	.word	0x0000d6c0
        /*07d0*/ 	.word	0x00000000
        /*07d4*/ 	.word	0x00000100
        /*07d8*/ 	.short	0x010a
        /*07da*/ 	.byte	0xff
	.zero		1


	//   ....[110]....
        /*07dc*/ 	.word	0x0000d720
        /*07e0*/ 	.word	0x00000000
        /*07e4*/ 	.word	0x000000d0
        /*07e8*/ 	.short	0x010a
        /*07ea*/ 	.byte	0xff
	.zero		1


	//   ....[111]....
        /*07ec*/ 	.word	0x0000d770
        /*07f0*/ 	.word	0x00000000
        /*07f4*/ 	.word	0x000000c0
        /*07f8*/ 	.short	0x010a
        /*07fa*/ 	.byte	0xff
	.zero		1


	//   ....[112]....
        /*07fc*/ 	.word	0x0000d7d0
        /*0800*/ 	.word	0x00000000
        /*0804*/ 	.word	0x000000d0
        /*0808*/ 	.short	0x010a
        /*080a*/ 	.byte	0xff
	.zero		1


	//   ....[113]....
        /*080c*/ 	.word	0x0000d820
        /*0810*/ 	.word	0x00000000
        /*0814*/ 	.word	0x000000c0
        /*0818*/ 	.short	0x010a
        /*081a*/ 	.byte	0xff
	.zero		1


	//   ....[114]....
        /*081c*/ 	.word	0x0000d880
        /*0820*/ 	.word	0x00000003
        /*0824*/ 	.word	0x000000f0
        /*0828*/ 	.short	0x010a
        /*082a*/ 	.byte	0xff
	.zero		1


	//   ....[115]....
        /*082c*/ 	.word	0x0000d8e0
        /*0830*/ 	.word	0x00000000
        /*0834*/ 	.word	0x00000000
        /*0838*/ 	.short	0x010a
        /*083a*/ 	.byte	0xff
	.zero		1


	//   ....[116]....
        /*083c*/ 	.word	0x0000d940
        /*0840*/ 	.word	0x00000000
        /*0844*/ 	.word	0x00000000
        /*0848*/ 	.short	0x010a
        /*084a*/ 	.byte	0xff
	.zero		1


	//   ....[117]....
        /*084c*/ 	.word	0x0000d9a0
        /*0850*/ 	.word	0x00000000
        /*0854*/ 	.word	0x00000000
        /*0858*/ 	.short	0x010a
        /*085a*/ 	.byte	0xff
	.zero		1


	//   ....[118]....
        /*085c*/ 	.word	0x0000d9f0
        /*0860*/ 	.word	0x00000000
        /*0864*/ 	.word	0x000000c0
        /*0868*/ 	.short	0x010a
        /*086a*/ 	.byte	0xff
	.zero		1


	//   ....[119]....
        /*086c*/ 	.word	0x0000da50
        /*0870*/ 	.word	0x00000000
        /*0874*/ 	.word	0x000000b8
        /*0878*/ 	.short	0x010a
        /*087a*/ 	.byte	0xff
	.zero		1


	//   ....[120]....
        /*087c*/ 	.word	0x0000dab0
        /*0880*/ 	.word	0x00000003
        /*0884*/ 	.word	0x00000090
        /*0888*/ 	.short	0x010a
        /*088a*/ 	.byte	0xff
	.zero		1


	//   ....[121]....
        /*088c*/ 	.word	0x0000db10
        /*0890*/ 	.word	0x00000003
        /*0894*/ 	.word	0x00000098
        /*0898*/ 	.short	0x010a
        /*089a*/ 	.byte	0xff
	.zero		1


	//   ....[122]....
        /*089c*/ 	.word	0x0000db70
        /*08a0*/ 	.word	0x00000003
        /*08a4*/ 	.word	0x000000a0
        /*08a8*/ 	.short	0x010a
        /*08aa*/ 	.byte	0xff
	.zero		1


	//   ....[123]....
        /*08ac*/ 	.word	0x0000dbd0
        /*08b0*/ 	.word	0x00000003
        /*08b4*/ 	.word	0x000000a8
        /*08b8*/ 	.short	0x010a
        /*08ba*/ 	.byte	0xff
	.zero		1


	//   ....[124]....
        /*08bc*/ 	.word	0x0000dc30
        /*08c0*/ 	.word	0x00000000
        /*08c4*/ 	.word	0x00000090
        /*08c8*/ 	.short	0x010a
        /*08ca*/ 	.byte	0xff
	.zero		1


	//   ....[125]....
        /*08cc*/ 	.word	0x0000dc90
        /*08d0*/ 	.word	0x00000000
        /*08d4*/ 	.word	0x00000098
        /*08d8*/ 	.short	0x010a
        /*08da*/ 	.byte	0xff
	.zero		1


	//   ....[126]....
        /*08dc*/ 	.word	0x0000dcf0
        /*08e0*/ 	.word	0x00000000
        /*08e4*/ 	.word	0x000000a0
        /*08e8*/ 	.short	0x010a
        /*08ea*/ 	.byte	0xff
	.zero		1


	//   ....[127]....
        /*08ec*/ 	.word	0x0000dd40
        /*08f0*/ 	.word	0x00000000
        /*08f4*/ 	.word	0x000000c0
        /*08f8*/ 	.short	0x010a
        /*08fa*/ 	.byte	0xff
	.zero		1


	//   ....[128]....
        /*08fc*/ 	.word	0x0000dd90
        /*0900*/ 	.word	0x00000003
        /*0904*/ 	.word	0x00000070
        /*0908*/ 	.short	0x010a
        /*090a*/ 	.byte	0xff
	.zero		1


	//   ....[129]....
        /*090c*/ 	.word	0x0000dde0
        /*0910*/ 	.word	0x0000007c
        /*0914*/ 	.word	0x000000e0
        /*0918*/ 	.short	0x010a
        /*091a*/ 	.byte	0xff
	.zero		1


	//----- nvinfo : EIATTR_NUM_MBARRIERS
	.align		4
.L_50:
        /*091c*/ 	.byte	0x03, 0x38
        /*091e*/ 	.short	0x0024


	//----- nvinfo : EIATTR_EXIT_INSTR_OFFSETS
	.align		4
        /*0920*/ 	.byte	0x04, 0x1c
        /*0922*/ 	.short	(.L_52 - .L_51)


	//   ....[0]....
.L_51:
        /*0924*/ 	.word	0x00002690


	//   ....[1]....
        /*0928*/ 	.word	0x00002b80


	//   ....[2]....
        /*092c*/ 	.word	0x00002be0


	//   ....[3]....
        /*0930*/ 	.word	0x000038e0


	//   ....[4]....
        /*0934*/ 	.word	0x00004940


	//   ....[5]....
        /*0938*/ 	.word	0x00004980


	//   ....[6]....
        /*093c*/ 	.word	0x0000d310


	//----- nvinfo : EIATTR_MAX_THREADS
	.align		4
.L_52:
        /*0940*/ 	.byte	0x04, 0x05
        /*0942*/ 	.short	(.L_54 - .L_53)
.L_53:
        /*0944*/ 	.word	0x00000100
        /*0948*/ 	.word	0x00000001
        /*094c*/ 	.word	0x00000001


	//----- nvinfo : EIATTR_CRS_STACK_SIZE
	.align		4
.L_54:
        /*0950*/ 	.byte	0x04, 0x1e
        /*0952*/ 	.short	(.L_56 - .L_55)
.L_55:
        /*0954*/ 	.word	0x00000000


	//----- nvinfo : EIATTR_CBANK_PARAM_SIZE
	.align		4
.L_56:
        /*0958*/ 	.byte	0x03, 0x19
        /*095a*/ 	.short	0x0800


	//----- nvinfo : EIATTR_PARAM_CBANK
	.align		4
        /*095c*/ 	.byte	0x04, 0x0a
        /*095e*/ 	.short	(.L_58 - .L_57)
	.align		4
.L_57:
        /*0960*/ 	.word	index@(.nv.constant0._ZN7cutlass13device_kernelINS_4gemm6kernel13GemmUniversalIN4cute5tupleIJiiiiEEENS1_10collective13CollectiveMmaINS1_35MainloopSm100TmaUmmaWarpSpecializedILi7ELi2ELi2ENS5_IJNS4_1CILi1EEESB_SB_EEEEENS5_IJNSA_ILi128EEENSA_ILi256EEENSA_ILi64EEEEEENS_12float_e4m3_tENS5_IJlSB_lEEESI_SJ_NS4_8TiledMMAINS4_8MMA_AtomIJNS4_10MMA_TraitsINS4_19SM100_MMA_F8F6F4_SSEJSI_SI_fSE_SF_NS4_17integral_constantINS4_4UMMA5MajorELSQ_0EEESR_NSO_INSP_7ScaleInELSS_0EEEST_EEEEEENS4_6LayoutISC_NS5_IJNSA_ILi0EEESX_SX_EEEEENS5_IJNS4_10UnderscoreES10_S10_EEEEENS4_13SM90_TMA_LOADENS4_14ComposedLayoutINS4_7SwizzleILi2ELi4ELi3EEENS4_18smem_ptr_flag_bitsILi8EEENSW_INS5_IJNSA_ILi8EEESG_EEENS5_IJSG_SB_EEEEEEEvNS4_8identityES13_S1D_vS1E_EENS_8epilogue10collective18CollectiveEpilogueINS1G_23Sm100TmaWarpSpecializedILi4ELi2ELi64ELb0ELb0EEEJSH_NS5_IJNSW_ISE_SB_EENSW_ISG_SB_EEEEESI_SJ_SI_SJ_NS1G_6fusion15FusionCallbacksIS1K_NS1O_13LinCombEltActINS1G_6thread7SigmoidESI_fSI_fLNS_15FloatRoundStyleE2EEESH_S1N_JEEENS4_5SM1004TMEM4LOAD26SM100_TMEM_LOAD_32dp32b64xES13_S1D_NS4_39AutoVectorizingCopyWithAssumedAlignmentILi128EEENS4_14SM90_TMA_STOREES1D_S21_S21_EEEvvEEEEvNT_6ParamsE)
        /*0964*/ 	.short	0x0380
        /*0966*/ 	.short	0x0800


	//----- nvinfo : EIATTR_SW_WAR
	.align		4
.L_58:
        /*0968*/ 	.byte	0x04, 0x36
        /*096a*/ 	.short	(.L_60 - .L_59)
.L_59:
        /*096c*/ 	.word	0x00000008
.L_60:


//--------------------- .nv.callgraph             --------------------------
	.section	.nv.callgraph,"",@"SHT_CUDA_CALLGRAPH"
	.align	4
	.sectionentsize	8
	.align		4
        /*0000*/ 	.word	0x00000000
	.align		4
        /*0004*/ 	.word	0xffffffff
	.align		4
        /*0008*/ 	.word	index@(_ZN7cutlass13device_kernelINS_4gemm6kernel13GemmUniversalIN4cute5tupleIJiiiiEEENS1_10collective13CollectiveMmaINS1_35MainloopSm100TmaUmmaWarpSpecializedILi7ELi2ELi2ENS5_IJNS4_1CILi1EEESB_SB_EEEEENS5_IJNSA_ILi128EEENSA_ILi256EEENSA_ILi64EEEEEENS_12float_e4m3_tENS5_IJlSB_lEEESI_SJ_NS4_8TiledMMAINS4_8MMA_AtomIJNS4_10MMA_TraitsINS4_19SM100_MMA_F8F6F4_SSEJSI_SI_fSE_SF_NS4_17integral_constantINS4_4UMMA5MajorELSQ_0EEESR_NSO_INSP_7ScaleInELSS_0EEEST_EEEEEENS4_6LayoutISC_NS5_IJNSA_ILi0EEESX_SX_EEEEENS5_IJNS4_10UnderscoreES10_S10_EEEEENS4_13SM90_TMA_LOADENS4_14ComposedLayoutINS4_7SwizzleILi2ELi4ELi3EEENS4_18smem_ptr_flag_bitsILi8EEENSW_INS5_IJNSA_ILi8EEESG_EEENS5_IJSG_SB_EEEEEEEvNS4_8identityES13_S1D_vS1E_EENS_8epilogue10collective18CollectiveEpilogueINS1G_23Sm100TmaWarpSpecializedILi4ELi2ELi64ELb0ELb0EEEJSH_NS5_IJNSW_ISE_SB_EENSW_ISG_SB_EEEEESI_SJ_SI_SJ_NS1G_6fusion15FusionCallbacksIS1K_NS1O_13LinCombEltActINS1G_6thread7SigmoidESI_fSI_fLNS_15FloatRoundStyleE2EEESH_S1N_JEEENS4_5SM1004TMEM4LOAD26SM100_TMEM_LOAD_32dp32b64xES13_S1D_NS4_39AutoVectorizingCopyWithAssumedAlignmentILi128EEENS4_14SM90_TMA_STOREES1D_S21_S21_EEEvvEEEEvNT_6ParamsE)
	.align		4
        /*000c*/ 	.word	index@(__assertfail)
	.align		4
        /*0010*/ 	.word	0x00000000
	.align		4
        /*0014*/ 	.word	0xfffffffe
	.align		4
        /*0018*/ 	.word	0x00000000
	.align		4
        /*001c*/ 	.word	0xfffffffd
	.align		4
        /*0020*/ 	.word	0x00000000
	.align		4
        /*0024*/ 	.word	0xfffffffc


//--------------------- .nv.constant4             --------------------------
	.section	.nv.constant4,"a",@progbits
	.align	8
	.align		8
.nv.constant4:
        /*0000*/ 	.dword	__assertfail
	.align		8
        /*0008*/ 	.dword	__unnamed_1
	.align		8
        /*0010*/ 	.dword	__unnamed_2
	.align		8
        /*0018*/ 	.dword	__unnamed_3
	.align		8
        /*0020*/ 	.dword	_ZN39_INTERNAL_f3d9f30e_4_k_cu_bd5af3be_29694cuda3std3__45__cpo5beginE
	.align		8
        /*0028*/ 	.dword	_ZN39_INTERNAL_f3d9f30e_4_k_cu_bd5af3be_29694cuda3std3__45__cpo3endE
	.align		8
        /*0030*/ 	.dword	_ZN39_INTERNAL_f3d9f30e_4_k_cu_bd5af3be_29694cuda3std3__45__cpo6cbeginE
	.align		8
        /*0038*/ 	.dword	_ZN39_INTERNAL_f3d9f30e_4_k_cu_bd5af3be_29694cuda3std3__45__cpo4cendE
	.align		8
        /*0040*/ 	.dword	_ZN39_INTERNAL_f3d9f30e_4_k_cu_bd5af3be_29694cuda3std3__441_GLOBAL__N__f3d9f30e_4_k_cu_bd5af3be_29696ignoreE
	.align		8
        /*0048*/ 	.dword	_ZN39_INTERNAL_f3d9f30e_4_k_cu_bd5af3be_29694cuda3std3__419piecewise_constructE
	.align		8
        /*0050*/ 	.dword	_ZN39_INTERNAL_f3d9f30e_4_k_cu_bd5af3be_29694cuda3std3__48in_placeE
	.align		8
        /*0058*/ 	.dword	_ZN39_INTERNAL_f3d9f30e_4_k_cu_bd5af3be_29694cuda3std6ranges3__45__cpo4swapE
	.align		8
        /*0060*/ 	.dword	_ZN39_INTERNAL_f3d9f30e_4_k_cu_bd5af3be_29694cuda3std6ranges3__45__cpo9iter_moveE
	.align		8
        /*0068*/ 	.dword	_ZN39_INTERNAL_f3d9f30e_4_k_cu_bd5af3be_29694cute7productE
	.align		8
        /*0070*/ 	.dword	_ZN39_INTERNAL_f3d9f30e_4_k_cu_bd5af3be_29694cute1_E
	.align		8
        /*0078*/ 	.dword	$str$25
	.align		8
        /*0080*/ 	.dword	$str$26
	.align		8
        /*0088*/ 	.dword	$str$27
	.align		8
        /*0090*/ 	.dword	$str$28


//--------------------- .text._ZN7cutlass13device_kernelINS_4gemm6kernel13GemmUniversalIN4cute5tupleIJiiiiEEENS1_10collective13CollectiveMmaINS1_35MainloopSm100TmaUmmaWarpSpecializedILi7ELi2ELi2ENS5_IJNS4_1CILi1EEESB_SB_EEEEENS5_IJNSA_ILi128EEENSA_ILi256EEENSA_ILi64EEEEEENS_12float_e4m3_tENS5_IJlSB_lEEESI_SJ_NS4_8TiledMMAINS4_8MMA_AtomIJNS4_10MMA_TraitsINS4_19SM100_MMA_F8F6F4_SSEJSI_SI_fSE_SF_NS4_17integral_constantINS4_4UMMA5MajorELSQ_0EEESR_NSO_INSP_7ScaleInELSS_0EEEST_EEEEEENS4_6LayoutISC_NS5_IJNSA_ILi0EEESX_SX_EEEEENS5_IJNS4_10UnderscoreES10_S10_EEEEENS4_13SM90_TMA_LOADENS4_14ComposedLayoutINS4_7SwizzleILi2ELi4ELi3EEENS4_18smem_ptr_flag_bitsILi8EEENSW_INS5_IJNSA_ILi8EEESG_EEENS5_IJSG_SB_EEEEEEEvNS4_8identityES13_S1D_vS1E_EENS_8epilogue10collective18CollectiveEpilogueINS1G_23Sm100TmaWarpSpecializedILi4ELi2ELi64ELb0ELb0EEEJSH_NS5_IJNSW_ISE_SB_EENSW_ISG_SB_EEEEESI_SJ_SI_SJ_NS1G_6fusion15FusionCallbacksIS1K_NS1O_13LinCombEltActINS1G_6thread7SigmoidESI_fSI_fLNS_15FloatRoundStyleE2EEESH_S1N_JEEENS4_5SM1004TMEM4LOAD26SM100_TMEM_LOAD_32dp32b64xES13_S1D_NS4_39AutoVectorizingCopyWithAssumedAlignmentILi128EEENS4_14SM90_TMA_STOREES1D_S21_S21_EEEvvEEEEvNT_6ParamsE --------------------------
	.section	.text._ZN7cutlass13device_kernelINS_4gemm6kernel13GemmUniversalIN4cute5tupleIJiiiiEEENS1_10collective13CollectiveMmaINS1_35MainloopSm100TmaUmmaWarpSpecializedILi7ELi2ELi2ENS5_IJNS4_1CILi1EEESB_SB_EEEEENS5_IJNSA_ILi128EEENSA_ILi256EEENSA_ILi64EEEEEENS_12float_e4m3_tENS5_IJlSB_lEEESI_SJ_NS4_8TiledMMAINS4_8MMA_AtomIJNS4_10MMA_TraitsINS4_19SM100_MMA_F8F6F4_SSEJSI_SI_fSE_SF_NS4_17integral_constantINS4_4UMMA5MajorELSQ_0EEESR_NSO_INSP_7ScaleInELSS_0EEEST_EEEEEENS4_6LayoutISC_NS5_IJNSA_ILi0EEESX_SX_EEEEENS5_IJNS4_10UnderscoreES10_S10_EEEEENS4_13SM90_TMA_LOADENS4_14ComposedLayoutINS4_7SwizzleILi2ELi4ELi3EEENS4_18smem_ptr_flag_bitsILi8EEENSW_INS5_IJNSA_ILi8EEESG_EEENS5_IJSG_SB_EEEEEEEvNS4_8identityES13_S1D_vS1E_EENS_8epilogue10collective18CollectiveEpilogueINS1G_23Sm100TmaWarpSpecializedILi4ELi2ELi64ELb0ELb0EEEJSH_NS5_IJNSW_ISE_SB_EENSW_ISG_SB_EEEEESI_SJ_SI_SJ_NS1G_6fusion15FusionCallbacksIS1K_NS1O_13LinCombEltActINS1G_6thread7SigmoidESI_fSI_fLNS_15FloatRoundStyleE2EEESH_S1N_JEEENS4_5SM1004TMEM4LOAD26SM100_TMEM_LOAD_32dp32b64xES13_S1D_NS4_39AutoVectorizingCopyWithAssumedAlignmentILi128EEENS4_14SM90_TMA_STOREES1D_S21_S21_EEEvvEEEEvNT_6ParamsE,"ax",@progbits
	.align	128
.text._ZN7cutlass13device_kernelINS_4gemm6kernel13GemmUniversalIN4cute5tupleIJiiiiEEENS1_10collective13CollectiveMmaINS1_35MainloopSm100TmaUmmaWarpSpecializedILi7ELi2ELi2ENS5_IJNS4_1CILi1EEESB_SB_EEEEENS5_IJNSA_ILi128EEENSA_ILi256EEENSA_ILi64EEEEEENS_12float_e4m3_tENS5_IJlSB_lEEESI_SJ_NS4_8TiledMMAINS4_8MMA_AtomIJNS4_10MMA_TraitsINS4_19SM100_MMA_F8F6F4_SSEJSI_SI_fSE_SF_NS4_17integral_constantINS4_4UMMA5MajorELSQ_0EEESR_NSO_INSP_7ScaleInELSS_0EEEST_EEEEEENS4_6LayoutISC_NS5_IJNSA_ILi0EEESX_SX_EEEEENS5_IJNS4_10UnderscoreES10_S10_EEEEENS4_13SM90_TMA_LOADENS4_14ComposedLayoutINS4_7SwizzleILi2ELi4ELi3EEENS4_18smem_ptr_flag_bitsILi8EEENSW_INS5_IJNSA_ILi8EEESG_EEENS5_IJSG_SB_EEEEEEEvNS4_8identityES13_S1D_vS1E_EENS_8epilogue10collective18CollectiveEpilogueINS1G_23Sm100TmaWarpSpecializedILi4ELi2ELi64ELb0ELb0EEEJSH_NS5_IJNSW_ISE_SB_EENSW_ISG_SB_EEEEESI_SJ_SI_SJ_NS1G_6fusion15FusionCallbacksIS1K_NS1O_13LinCombEltActINS1G_6thread7SigmoidESI_fSI_fLNS_15FloatRoundStyleE2EEESH_S1N_JEEENS4_5SM1004TMEM4LOAD26SM100_TMEM_LOAD_32dp32b64xES13_S1D_NS4_39AutoVectorizingCopyWithAssumedAlignmentILi128EEENS4_14SM90_TMA_STOREES1D_S21_S21_EEEvvEEEEvNT_6ParamsE:
        .type           _ZN7cutlass13device_kernelINS_4gemm6kernel13GemmUniversalIN4cute5tupleIJiiiiEEENS1_10collective13CollectiveMmaINS1_35MainloopSm100TmaUmmaWarpSpecializedILi7ELi2ELi2ENS5_IJNS4_1CILi1EEESB_SB_EEEEENS5_IJNSA_ILi128EEENSA_ILi256EEENSA_ILi64EEEEEENS_12float_e4m3_tENS5_IJlSB_lEEESI_SJ_NS4_8TiledMMAINS4_8MMA_AtomIJNS4_10MMA_TraitsINS4_19SM100_MMA_F8F6F4_SSEJSI_SI_fSE_SF_NS4_17integral_constantINS4_4UMMA5MajorELSQ_0EEESR_NSO_INSP_7ScaleInELSS_0EEEST_EEEEEENS4_6LayoutISC_NS5_IJNSA_ILi0EEESX_SX_EEEEENS5_IJNS4_10UnderscoreES10_S10_EEEEENS4_13SM90_TMA_LOADENS4_14ComposedLayoutINS4_7SwizzleILi2ELi4ELi3EEENS4_18smem_ptr_flag_bitsILi8EEENSW_INS5_IJNSA_ILi8EEESG_EEENS5_IJSG_SB_EEEEEEEvNS4_8identityES13_S1D_vS1E_EENS_8epilogue10collective18CollectiveEpilogueINS1G_23Sm100TmaWarpSpecializedILi4ELi2ELi64ELb0ELb0EEEJSH_NS5_IJNSW_ISE_SB_EENSW_ISG_SB_EEEEESI_SJ_SI_SJ_NS1G_6fusion15FusionCallbacksIS1K_NS1O_13LinCombEltActINS1G_6thread7SigmoidESI_fSI_fLNS_15FloatRoundStyleE2EEESH_S1N_JEEENS4_5SM1004TMEM4LOAD26SM100_TMEM_LOAD_32dp32b64xES13_S1D_NS4_39AutoVectorizingCopyWithAssumedAlignmentILi128EEENS4_14SM90_TMA_STOREES1D_S21_S21_EEEvvEEEEvNT_6ParamsE,@function
        .size           _ZN7cutlass13device_kernelINS_4gemm6kernel13GemmUniversalIN4cute5tupleIJiiiiEEENS1_10collective13CollectiveMmaINS1_35MainloopSm100TmaUmmaWarpSpecializedILi7ELi2ELi2ENS5_IJNS4_1CILi1EEESB_SB_EEEEENS5_IJNSA_ILi128EEENSA_ILi256EEENSA_ILi64EEEEEENS_12float_e4m3_tENS5_IJlSB_lEEESI_SJ_NS4_8TiledMMAINS4_8MMA_AtomIJNS4_10MMA_TraitsINS4_19SM100_MMA_F8F6F4_SSEJSI_SI_fSE_SF_NS4_17integral_constantINS4_4UMMA5MajorELSQ_0EEESR_NSO_INSP_7ScaleInELSS_0EEEST_EEEEEENS4_6LayoutISC_NS5_IJNSA_ILi0EEESX_SX_EEEEENS5_IJNS4_10UnderscoreES10_S10_EEEEENS4_13SM90_TMA_LOADENS4_14ComposedLayoutINS4_7SwizzleILi2ELi4ELi3EEENS4_18smem_ptr_flag_bitsILi8EEENSW_INS5_IJNSA_ILi8EEESG_EEENS5_IJSG_SB_EEEEEEEvNS4_8identityES13_S1D_vS1E_EENS_8epilogue10collective18CollectiveEpilogueINS1G_23Sm100TmaWarpSpecializedILi4ELi2ELi64ELb0ELb0EEEJSH_NS5_IJNSW_ISE_SB_EENSW_ISG_SB_EEEEESI_SJ_SI_SJ_NS1G_6fusion15FusionCallbacksIS1K_NS1O_13LinCombEltActINS1G_6thread7SigmoidESI_fSI_fLNS_15FloatRoundStyleE2EEESH_S1N_JEEENS4_5SM1004TMEM4LOAD26SM100_TMEM_LOAD_32dp32b64xES13_S1D_NS4_39AutoVectorizingCopyWithAssumedAlignmentILi128EEENS4_14SM90_TMA_STOREES1D_S21_S21_EEEvvEEEEvNT_6ParamsE,(.L_x_353 - _ZN7cutlass13device_kernelINS_4gemm6kernel13GemmUniversalIN4cute5tupleIJiiiiEEENS1_10collective13CollectiveMmaINS1_35MainloopSm100TmaUmmaWarpSpecializedILi7ELi2ELi2ENS5_IJNS4_1CILi1EEESB_SB_EEEEENS5_IJNSA_ILi128EEENSA_ILi256EEENSA_ILi64EEEEEENS_12float_e4m3_tENS5_IJlSB_lEEESI_SJ_NS4_8TiledMMAINS4_8MMA_AtomIJNS4_10MMA_TraitsINS4_19SM100_MMA_F8F6F4_SSEJSI_SI_fSE_SF_NS4_17integral_constantINS4_4UMMA5MajorELSQ_0EEESR_NSO_INSP_7ScaleInELSS_0EEEST_EEEEEENS4_6LayoutISC_NS5_IJNSA_ILi0EEESX_SX_EEEEENS5_IJNS4_10UnderscoreES10_S10_EEEEENS4_13SM90_TMA_LOADENS4_14ComposedLayoutINS4_7SwizzleILi2ELi4ELi3EEENS4_18smem_ptr_flag_bitsILi8EEENSW_INS5_IJNSA_ILi8EEESG_EEENS5_IJSG_SB_EEEEEEEvNS4_8identityES13_S1D_vS1E_EENS_8epilogue10collective18CollectiveEpilogueINS1G_23Sm100TmaWarpSpecializedILi4ELi2ELi64ELb0ELb0EEEJSH_NS5_IJNSW_ISE_SB_EENSW_ISG_SB_EEEEESI_SJ_SI_SJ_NS1G_6fusion15FusionCallbacksIS1K_NS1O_13LinCombEltActINS1G_6thread7SigmoidESI_fSI_fLNS_15FloatRoundStyleE2EEESH_S1N_JEEENS4_5SM1004TMEM4LOAD26SM100_TMEM_LOAD_32dp32b64xES13_S1D_NS4_39AutoVectorizingCopyWithAssumedAlignmentILi128EEENS4_14SM90_TMA_STOREES1D_S21_S21_EEEvvEEEEvNT_6ParamsE)
        .other          _ZN7cutlass13device_kernelINS_4gemm6kernel13GemmUniversalIN4cute5tupleIJiiiiEEENS1_10collective13CollectiveMmaINS1_35MainloopSm100TmaUmmaWarpSpecializedILi7ELi2ELi2ENS5_IJNS4_1CILi1EEESB_SB_EEEEENS5_IJNSA_ILi128EEENSA_ILi256EEENSA_ILi64EEEEEENS_12float_e4m3_tENS5_IJlSB_lEEESI_SJ_NS4_8TiledMMAINS4_8MMA_AtomIJNS4_10MMA_TraitsINS4_19SM100_MMA_F8F6F4_SSEJSI_SI_fSE_SF_NS4_17integral_constantINS4_4UMMA5MajorELSQ_0EEESR_NSO_INSP_7ScaleInELSS_0EEEST_EEEEEENS4_6LayoutISC_NS5_IJNSA_ILi0EEESX_SX_EEEEENS5_IJNS4_10UnderscoreES10_S10_EEEEENS4_13SM90_TMA_LOADENS4_14ComposedLayoutINS4_7SwizzleILi2ELi4ELi3EEENS4_18smem_ptr_flag_bitsILi8EEENSW_INS5_IJNSA_ILi8EEESG_EEENS5_IJSG_SB_EEEEEEEvNS4_8identityES13_S1D_vS1E_EENS_8epilogue10collective18CollectiveEpilogueINS1G_23Sm100TmaWarpSpecializedILi4ELi2ELi64ELb0ELb0EEEJSH_NS5_IJNSW_ISE_SB_EENSW_ISG_SB_EEEEESI_SJ_SI_SJ_NS1G_6fusion15FusionCallbacksIS1K_NS1O_13LinCombEltActINS1G_6thread7SigmoidESI_fSI_fLNS_15FloatRoundStyleE2EEESH_S1N_JEEENS4_5SM1004TMEM4LOAD26SM100_TMEM_LOAD_32dp32b64xES13_S1D_NS4_39AutoVectorizingCopyWithAssumedAlignmentILi128EEENS4_14SM90_TMA_STOREES1D_S21_S21_EEEvvEEEEvNT_6ParamsE,@"STO_CUDA_ENTRY STV_DEFAULT"
_ZN7cutlass13device_kernelINS_4gemm6kernel13GemmUniversalIN4cute5tupleIJiiiiEEENS1_10collective13CollectiveMmaINS1_35MainloopSm100TmaUmmaWarpSpecializedILi7ELi2ELi2ENS5_IJNS4_1CILi1EEESB_SB_EEEEENS5_IJNSA_ILi128EEENSA_ILi256EEENSA_ILi64EEEEEENS_12float_e4m3_tENS5_IJlSB_lEEESI_SJ_NS4_8TiledMMAINS4_8MMA_AtomIJNS4_10MMA_TraitsINS4_19SM100_MMA_F8F6F4_SSEJSI_SI_fSE_SF_NS4_17integral_constantINS4_4UMMA5MajorELSQ_0EEESR_NSO_INSP_7ScaleInELSS_0EEEST_EEEEEENS4_6LayoutISC_NS5_IJNSA_ILi0EEESX_SX_EEEEENS5_IJNS4_10UnderscoreES10_S10_EEEEENS4_13SM90_TMA_LOADENS4_14ComposedLayoutINS4_7SwizzleILi2ELi4ELi3EEENS4_18smem_ptr_flag_bitsILi8EEENSW_INS5_IJNSA_ILi8EEESG_EEENS5_IJSG_SB_EEEEEEEvNS4_8identityES13_S1D_vS1E_EENS_8epilogue10collective18CollectiveEpilogueINS1G_23Sm100TmaWarpSpecializedILi4ELi2ELi64ELb0ELb0EEEJSH_NS5_IJNSW_ISE_SB_EENSW_ISG_SB_EEEEESI_SJ_SI_SJ_NS1G_6fusion15FusionCallbacksIS1K_NS1O_13LinCombEltActINS1G_6thread7SigmoidESI_fSI_fLNS_15FloatRoundStyleE2EEESH_S1N_JEEENS4_5SM1004TMEM4LOAD26SM100_TMEM_LOAD_32dp32b64xES13_S1D_NS4_39AutoVectorizingCopyWithAssumedAlignmentILi128EEENS4_14SM90_TMA_STOREES1D_S21_S21_EEEvvEEEEvNT_6ParamsE:
[----:B------:R-:W1:Y:S01]  /*0000*/  LDC R1, c[0x0][0x37c] ;  /* 0x0000df00ff017b82 */ /* 0x000e620000000800 */
[----:B------:R-:W2:Y:S01]  /*0010*/  S2R R200, SR_TID.X ;  /* 0x0000000000c87919 */ /* 0x000ea20000002100 */
[----:B------:R-:W3:Y:S01]  /*0020*/  LDCU.64 UR6, c[0x0][0x890] ;  /* 0x00011200ff0677ac */ /* 0x000ee20008000a00 */
[----:B------:R-:W-:Y:S02]  /*0030*/  PRMT R182, RZ, 0x7610, R182 ;  /* 0x00007610ffb67816 */ /* 0x000fe400000000b6 */
[----:B------:R-:W-:Y:S01]  /*0040*/  ELECT P5, URZ, PT ;  /* 0x0000000000ff782f */ /* 0x000fe200038a0000 */
[----:B------:R-:W4:Y:S01]  /*0050*/  LDCU.64 UR38, c[0x0][0x358] ;  /* 0x00006b00ff2677ac */ /* 0x000f220008000a00 */
[----:B---3--:R-:W-:-:S04]  /*0060*/  UISETP.NE.U32.AND UP2, UPT, UR6, URZ, UPT ;  /* 0x000000ff0600728c */ /* 0x008fc8000bf45070 */
[----:B------:R-:W-:Y:S01]  /*0070*/  UISETP.NE.AND.EX UP2, UPT, UR7, URZ, UPT, UP2 ;  /* 0x000000ff0700728c */ /* 0x000fe2000bf45320 */
[----:B--2---:R-:W-:-:S05]  /*0080*/  SHF.R.U32.HI R204, RZ, 0x5, R200 ;  /* 0x00000005ffcc7819 */ /* 0x004fca00000116c8 */
[----:B------:R-:W2:Y:S02]  /*0090*/  SHFL.IDX PT, R0, R204, RZ, 0x1f ;  /* 0x00001fffcc007589 */ /* 0x000ea400000e0000 */
[----:B--2---:R-:W-:Y:S01]  /*00a0*/  R2UR UR8, R0 ;  /* 0x00000000000872ca */ /* 0x004fe200000e0000 */
[----:B-1--4-:R-:W-:Y:S05]  /*00b0*/  BRA.U UP2, `(.L_x_0) ;  /* 0x00000001022c7547 */ /* 0x012fea000b800000 */
[----:B------:R-:W1:Y:S02]  /*00c0*/  LDCU.64 UR4, c[0x0][0x888] ;  /* 0x00011100ff0477ac */ /* 0x000e640008000a00 */
[----:B-1----:R-:W-:-:S04]  /*00d0*/  UISETP.NE.U32.AND UP0, UPT, UR4, URZ, UPT ;  /* 0x000000ff0400728c */ /* 0x002fc8000bf05070 */
[----:B------:R-:W-:-:S09]  /*00e0*/  UISETP.NE.AND.EX UP0, UPT, UR5, URZ, UPT, UP0 ;  /* 0x000000ff0500728c */ /* 0x000fd2000bf05300 */
[----:B------:R-:W-:Y:S05]  /*00f0*/  BRA.U !UP0, `(.L_x_1) ;  /* 0x0000000108107547 */ /* 0x000fea000b800000 */
[----:B------:R-:W1:Y:S02]  /*0100*/  LDC.64 R2, c[0x0][0x888] ;  /* 0x00022200ff027b82 */ /* 0x000e640000000a00 */
[----:B-1----:R1:W5:Y:S01]  /*0110*/  LDG.E R127, desc[UR38][R2.64] ;  /* 0x00000026027f7981 */ /* 0x002362000c1e1900 */
[----:B------:R-:W-:Y:S01]  /*0120*/  HFMA2 R182, -RZ, RZ, 0, 5.9604644775390625e-08 ;  /* 0x00000001ffb67431 */ /* 0x000fe200000001ff */
[----:B------:R-:W-:Y:S05]  /*0130*/  BRA `(.L_x_0) ;  /* 0x00000000000c7947 */ /* 0x000fea0003800000 */
.L_x_1:
[----:B------:R-:W1:Y:S01]  /*0140*/  LDCU UR4, c[0x0][0x880] ;  /* 0x00011000ff0477ac */ /* 0x000e620008000800 */
[----:B------:R-:W-:Y:S01]  /*0150*/  HFMA2 R182, -RZ, RZ, 0, 5.9604644775390625e-08 ;  /* 0x00000001ffb67431 */ /* 0x000fe200000001ff */
[----:B-1----:R-:W-:-:S07]  /*0160*/  MOV R127, UR4 ;  /* 0x00000004007f7c02 */ /* 0x002fce0008000f00 */
.L_x_0:
[----:B------:R-:W2:Y:S02]  /*0170*/  LDCU.64 UR4, c[0x0][0x8b0] ;  /* 0x00011600ff0477ac */ /* 0x000ea40008000a00 */
[----:B--2---:R-:W-:-:S04]  /*0180*/  UISETP.NE.U32.AND UP0, UPT, UR4, URZ, UPT ;  /* 0x000000ff0400728c */ /* 0x004fc8000bf05070 */
[----:B------:R-:W-:-:S09]  /*0190*/  UISETP.NE.AND.EX UP0, UPT, UR5, URZ, UPT, UP0 ;  /* 0x000000ff0500728c */ /* 0x000fd2000bf05300 */
[----:B------:R-:W-:Y:S05]  /*01a0*/  BRA.U UP0, `(.L_x_2) ;  /* 0x0000000100247547 */ /* 0x000fea000b800000 */
[----:B------:R-:W2:Y:S02]  /*01b0*/  LDCU.64 UR4, c[0x0][0x8a8] ;  /* 0x00011500ff0477ac */ /* 0x000ea40008000a00 */
[----:B--2---:R-:W-:-:S04]  /*01c0*/  UISETP.NE.U32.AND UP0, UPT, UR4, URZ, UPT ;  /* 0x000000ff0400728c */ /* 0x004fc8000bf05070 */
[----:B------:R-:W-:-:S09]  /*01d0*/  UISETP.NE.AND.EX UP0, UPT, UR5, URZ, UPT, UP0 ;  /* 0x000000ff0500728c */ /* 0x000fd2000bf05300 */
[----:B------:R-:W-:Y:S05]  /*01e0*/  BRA.U !UP0, `(.L_x_3) ;  /* 0x00000001080c7547 */ /* 0x000fea000b800000 */
[----:B-1----:R-:W1:Y:S02]  /*01f0*/  LDC.64 R2, c[0x0][0x8a8] ;  /* 0x00022a00ff027b82 */ /* 0x002e640000000a00 */
[----:B-1----:R2:W5:Y:S01]  /*0200*/  LDG.E R75, desc[UR38][R2.64] ;  /* 0x00000026024b7981 */ /* 0x002562000c1e1900 */
[----:B------:R-:W-:Y:S05]  /*0210*/  BRA `(.L_x_2) ;  /* 0x0000000000087947 */ /* 0x000fea0003800000 */
.L_x_3:
[----:B------:R-:W2:Y:S02]  /*0220*/  LDCU UR4, c[0x0][0x8a0] ;  /* 0x00011400ff0477ac */ /* 0x000ea40008000800 */
[----:B--2---:R-:W-:Y:S02]  /*0230*/  MOV R75, UR4 ;  /* 0x00000004004b7c02 */ /* 0x004fe40008000f00 */
.L_x_2:
[----:B------:R-:W-:Y:S01]  /*0240*/  IMAD.U32 R0, RZ, RZ, UR8 ;  /* 0x00000008ff007e24 */ /* 0x000fe2000f8e00ff */
[----:B------:R-:W-:Y:S04]  /*0250*/  BSSY.RECONVERGENT B0, `(.L_x_4) ;  /* 0x000000c000007945 */ /* 0x000fe80003800200 */
[C---:B------:R-:W-:Y:S02]  /*0260*/  ISETP.NE.OR P1, PT, R0.reuse, 0x1, !P5 ;  /* 0x000000010000780c */ /* 0x040fe40006f25670 */
[----:B------:R-:W-:-:S11]  /*0270*/  ISETP.NE.OR P0, PT, R0, 0x3, !P5 ;  /* 0x000000030000780c */ /* 0x000fd60006f05670 */
[----:B------:R-:W-:Y:S05]  /*0280*/  @P1 BRA `(.L_x_5) ;  /* 0x0000000000201947 */ /* 0x000fea0003800000 */
[----:B------:R-:W3:Y:S02]  /*0290*/  LDCU.64 UR4, c[0x0][0x348] ;  /* 0x00006900ff0477ac */ /* 0x000ee40008000a00 */
[----:B---3--:R-:W-:Y:S02]  /*02a0*/  UIADD3 UR10, UP1, UPT, UR4, 0x80, URZ ;  /* 0x00000080040a7890 */ /* 0x008fe4000ff3e0ff */
[----:B------:R-:W-:Y:S02]  /*02b0*/  UIADD3 UR4, UP0, UPT, UR4, 0x180, URZ ;  /* 0x0000018004047890 */ /* 0x000fe4000ff1e0ff */
[----:B------:R-:W-:Y:S02]  /*02c0*/  UIADD3.X UR11, UPT, UPT, URZ, UR5, URZ, UP1, !UPT ;  /* 0x00000005ff0b7290 */ /* 0x000fe40008ffe4ff */
[----:B------:R-:W-:-:S07]  /*02d0*/  UIADD3.X UR5, UPT, UPT, URZ, UR5, URZ, UP0, !UPT ;  /* 0x00000005ff057290 */ /* 0x000fce00087fe4ff */
[----:B------:R3:W-:Y:S02]  /*02e0*/  UTMACCTL.PF [UR10] ;  /* 0x000000000a0079b9 */ /* 0x0007e40008040000 */
[----:B------:R3:W-:Y:S02]  /*02f0*/  UTMACCTL.PF [UR4] ;  /* 0x00000000040079b9 */ /* 0x0007e40008040000 */
[----:B---3--:R-:W-:Y:S01]  /*0300*/  NOP ;  /* 0x0000000000007918 */ /* 0x008fe20000000000 */
.L_x_5:
[----:B------:R-:W-:Y:S05]  /*0310*/  BSYNC.RECONVERGENT B0 ;  /* 0x0000000000007941 */ /* 0x000fea0003800200 */
.L_x_4:
[----:B------:R-:W-:Y:S04]  /*0320*/  BSSY.RECONVERGENT B0, `(.L_x_6) ;  /* 0x000000a000007945 */ /* 0x000fe80003800200 */
        /* <DEDUP_REMOVED lines=9> */
.L_x_7:
[----:B------:R-:W-:Y:S05]  /*03c0*/  BSYNC.RECONVERGENT B0 ;  /* 0x0000000000007941 */ /* 0x000fea0003800200 */
.L_x_6:
[----:B------:R-:W3:Y:S01]  /*03d0*/  LDCU.64 UR4, c[0x0][0x888] ;  /* 0x00011100ff0477ac */ /* 0x000ee20008000a00 */
[----:B------:R-:W-:Y:S02]  /*03e0*/  UISETP.EQ.U32.AND UP0, UPT, UR6, URZ, UPT ;  /* 0x000000ff0600728c */ /* 0x000fe4000bf02070 */
[----:B------:R-:W-:Y:S02]  /*03f0*/  UPLOP3.LUT UP3, UPT, UPT, UPT, UPT, 0x40, 0x4 ;  /* 0x000000000004789c */ /* 0x000fe40003f6e870 */
[----:B---3--:R-:W-:-:S04]  /*0400*/  UISETP.NE.U32.AND UP1, UPT, UR4, URZ, UPT ;  /* 0x000000ff0400728c */ /* 0x008fc8000bf25070 */
[----:B------:R-:W-:-:S04]  /*0410*/  UISETP.NE.AND.EX UP1, UPT, UR5, URZ, UPT, UP1 ;  /* 0x000000ff0500728c */ /* 0x000fc8000bf25310 */
[----:B------:R-:W-:-:S04]  /*0420*/  UISETP.EQ.OR.EX UP4, UPT, UR7, URZ, !UP1, UP0 ;  /* 0x000000ff0700728c */ /* 0x000fc8000cf82700 */
[----:B------:R-:W-:-:S05]  /*0430*/  UP2UR UR44, UPR, URZ, 0x10 ;  /* 0x00000010ff2c7883 */ /* 0x000fca0008000000 */
[----:B------:R-:W-:Y:S07]  /*0440*/  BRA.U !UP4, `(.L_x_8) ;  /* 0x000000010c147547 */ /* 0x000fee000b800000 */
[----:B------:R-:W-:Y:S01]  /*0450*/  PLOP3.LUT P1, PT, PT, PT, UP2, 0x80, 0x8 ;  /* 0x000000000008781c */ /* 0x000fe20003f2f028 */
[----:B------:R-:W-:-:S12]  /*0460*/  UPLOP3.LUT UP3, UPT, UPT, UPT, UP1, 0x40, 0x4 ;  /* 0x000000000004789c */ /* 0x000fd80003f6e810 */
[----:B-----5:R-:W-:-:S13]  /*0470*/  @!P1 FSETP.EQ.AND P0, PT, R127, RZ, PT ;  /* 0x000000ff7f00920b */ /* 0x020fda0003f02000 */
[----:B------:R-:W-:Y:S01]  /*0480*/  @!P1 VOTEU.ANY UP0, P0 ;  /* 0x0000000000ff9886 */ /* 0x000fe20000000100 */
[----:B------:R-:W-:-:S11]  /*0490*/  @!UP2 UPLOP3.LUT UP3, UPT, UPT, UPT, UP0, 0x80, 0x8 ;  /* 0x000000000008a89c */ /* 0x000fd60003f6f000 */
.L_x_8:
[----:B-12---:R-:W1:Y:S01]  /*04a0*/  SHFL.IDX PT, R2, R204, RZ, 0x1f ;  /* 0x00001fffcc027589 */ /* 0x006e6200000e0000 */
[----:B------:R-:W-:-:S04]  /*04b0*/  UISETP.NE.AND UP0, UPT, UR8, 0x2, UPT ;  /* 0x000000020800788c */ /* 0x000fc8000bf05270 */
[----:B------:R-:W-:Y:S01]  /*04c0*/  USEL UR6, URZ, 0x1, UP0 ;  /* 0x00000001ff067887 */ /* 0x000fe20008000000 */
[----:B-1----:R-:W-:-:S13]  /*04d0*/  ISETP.NE.AND P0, PT, R2, RZ, PT ;  /* 0x000000ff0200720c */ /* 0x002fda0003f05270 */
[----:B------:R-:W-:Y:S05]  /*04e0*/  @P0 BRA `(.L_x_9) ;  /* 0x0000000000600947 */ /* 0x000fea0003800000 */
[----:B------:R-:W1:Y:S01]  /*04f0*/  S2UR UR5, SR_CgaCtaId ;  /* 0x00000000000579c3 */ /* 0x000e620000008800 */
[----:B------:R-:W-:Y:S01]  /*0500*/  UMOV UR7, 0x400 ;  /* 0x0000040000077882 */ /* 0x000fe20000000000 */
[----:B------:R-:W-:Y:S01]  /*0510*/  UMOV UR4, 0x1 ;  /* 0x0000000100047882 */ /* 0x000fe20000000000 */
[----:B------:R-:W-:Y:S01]  /*0520*/  ELECT P0, URZ, PT ;  /* 0x0000000000ff782f */ /* 0x000fe20003800000 */
[----:B------:R-:W-:-:S04]  /*0530*/  UIADD3 UR10, UPT, UPT, -UR4, 0x100000, URZ ;  /* 0x00100000040a7890 */ /* 0x000fc8000fffe1ff */
[----:B------:R-:W-:Y:S02]  /*0540*/  USHF.L.U32 UR11, UR10, 0xb, URZ ;  /* 0x0000000b0a0b7899 */ /* 0x000fe400080006ff */
[----:B------:R-:W-:Y:S02]  /*0550*/  USHF.L.U32 UR10, UR10, 0x1, URZ ;  /* 0x000000010a0a7899 */ /* 0x000fe400080006ff */
[----:B-1----:R-:W-:Y:S01]  /*0560*/  ULEA UR5, UR5, UR7, 0x18 ;  /* 0x0000000705057291 */ /* 0x002fe2000f8ec0ff */
[----:B------:R-:W1:Y:S11]  /*0570*/  FENCE.VIEW.ASYNC.S ;  /* 0x00000000000073c6 */ /* 0x000e760000000000 */
[----:B-1----:R1:W2:Y:S01]  /*0580*/  SYNCS.EXCH.64 URZ, [UR5], UR10 ;  /* 0x0000000a05ff75b2 */ /* 0x0022a20008000100 */
[----:B------:R1:W3:Y:S01]  /*0590*/  SYNCS.EXCH.64 URZ, [UR5+0x38], UR10 ;  /* 0x0000380a05ff75b2 */ /* 0x0002e20008000100 */
[----:B------:R1:W4:Y:S01]  /*05a0*/  SYNCS.EXCH.64 URZ, [UR5+0x8], UR10 ;  /* 0x0000080a05ff75b2 */ /* 0x0003220008000100 */
[----:B------:R1:W1:Y:S01]  /*05b0*/  SYNCS.EXCH.64 URZ, [UR5+0x40], UR10 ;  /* 0x0000400a05ff75b2 */ /* 0x0002620008000100 */
        /* <DEDUP_REMOVED lines=10> */
[----:B------:R-:W-:Y:S01]  /*0660*/  NOP ;  /* 0x0000000000007918 */ /* 0x000fe20000000000 */
.L_x_9:
[----:B------:R-:W2:Y:S01]  /*0670*/  SHFL.IDX PT, R2, R204, RZ, 0x1f ;  /* 0x00001fffcc027589 */ /* 0x000ea200000e0000 */
[----:B------:R-:W-:Y:S01]  /*0680*/  NOP ;  /* 0x0000000000007918 */ /* 0x000fe20000000000 */
[----:B--2---:R-:W-:-:S13]  /*0690*/  ISETP.NE.AND P0, PT, R2, 0x1, PT ;  /* 0x000000010200780c */ /* 0x004fda0003f05270 */
[----:B------:R-:W-:Y:S05]  /*06a0*/  @P0 BRA `(.L_x_10) ;  /* 0x0000000000580947 */ /* 0x000fea0003800000 */
[----:B------:R-:W2:Y:S01]  /*06b0*/  S2UR UR7, SR_CgaCtaId ;  /* 0x00000000000779c3 */ /* 0x000ea20000008800 */
[----:B------:R-:W-:Y:S01]  /*06c0*/  UMOV UR9, 0x400 ;  /* 0x0000040000097882 */ /* 0x000fe20000000000 */
[----:B-1----:R-:W-:Y:S01]  /*06d0*/  UMOV UR5, 0x20 ;  /* 0x0000002000057882 */ /* 0x002fe20000000000 */
[----:B------:R-:W-:Y:S01]  /*06e0*/  UMOV UR4, 0x80 ;  /* 0x0000008000047882 */ /* 0x000fe20000000000 */
[----:B------:R-:W-:-:S04]  /*06f0*/  UIADD3 UR10, UPT, UPT, -UR5, 0x100000, URZ ;  /* 0x00100000050a7890 */ /* 0x000fc8000fffe1ff */
[----:B------:R-:W-:Y:S02]  /*0700*/  USHF.L.U32 UR11, UR10, 0xb, URZ ;  /* 0x0000000b0a0b7899 */ /* 0x000fe400080006ff */
[----:B------:R-:W-:Y:S02]  /*0710*/  USHF.L.U32 UR10, UR10, 0x1, URZ ;  /* 0x000000010a0a7899 */ /* 0x000fe400080006ff */
[----:B------:R-:W-:-:S04]  /*0720*/  UIADD3 UR4, UPT, UPT, -UR4, 0x100000, URZ ;  /* 0x0010000004047890 */ /* 0x000fc8000fffe1ff */
[----:B------:R-:W-:Y:S02]  /*0730*/  USHF.L.U32 UR5, UR4, 0xb, URZ ;  /* 0x0000000b04057899 */ /* 0x000fe400080006ff */
[----:B------:R-:W-:Y:S01]  /*0740*/  USHF.L.U32 UR4, UR4, 0x1, URZ ;  /* 0x0000000104047899 */ /* 0x000fe200080006ff */
[----:B------:R-:W-:Y:S01]  /*0750*/  ELECT P0, URZ, PT ;  /* 0x0000000000ff782f */ /* 0x000fe20003800000 */
[----:B--2---:R-:W-:Y:S01]  /*0760*/  ULEA UR7, UR7, UR9, 0x18 ;  /* 0x0000000907077291 */ /* 0x004fe2000f8ec0ff */
[----:B------:R-:W1:Y:S11]  /*0770*/  FENCE.VIEW.ASYNC.S ;  /* 0x00000000000073c6 */ /* 0x000e760000000000 */
[----:B-1----:R2:W1:Y:S01]  /*0780*/  SYNCS.EXCH.64 URZ, [UR7+0x70], UR10 ;  /* 0x0000700a07ff75b2 */ /* 0x0024620008000100 */
[----:B------:R2:W1:Y:S01]  /*0790*/  SYNCS.EXCH.64 URZ, [UR7+0x90], UR4 ;  /* 0x0000900407ff75b2 */ /* 0x0004620008000100 */
[----:B------:R2:W1:Y:S01]  /*07a0*/  SYNCS.EXCH.64 URZ, [UR7+0x78], UR10 ;  /* 0x0000780a07ff75b2 */ /* 0x0004620008000100 */
[----:B------:R2:W1:Y:S01]  /*07b0*/  SYNCS.EXCH.64 URZ, [UR7+0x98], UR4 ;  /* 0x0000980407ff75b2 */ /* 0x0004620008000100 */
[----:B------:R2:W1:Y:S01]  /*07c0*/  SYNCS.EXCH.64 URZ, [UR7+0x80], UR10 ;  /* 0x0000800a07ff75b2 */ /* 0x0004620008000100 */
[----:B------:R2:W1:Y:S01]  /*07d0*/  SYNCS.EXCH.64 URZ, [UR7+0xa0], UR4 ;  /* 0x0000a00407ff75b2 */ /* 0x0004620008000100 */
[----:B------:R2:W1:Y:S01]  /*07e0*/  SYNCS.EXCH.64 URZ, [UR7+0x88], UR10 ;  /* 0x0000880a07ff75b2 */ /* 0x0004620008000100 */
[----:B------:R2:W1:Y:S02]  /*07f0*/  SYNCS.EXCH.64 URZ, [UR7+0xa8], UR4 ;  /* 0x0000a80407ff75b2 */ /* 0x0004640008000100 */
[----:B--2---:R-:W-:Y:S01]  /*0800*/  NOP ;  /* 0x0000000000007918 */ /* 0x004fe20000000000 */
.L_x_10:
[----:B------:R-:W2:Y:S01]  /*0810*/  SHFL.IDX PT, R2, R204, RZ, 0x1f ;  /* 0x00001fffcc027589 */ /* 0x000ea200000e0000 */
[----:B------:R-:W-:Y:S01]  /*0820*/  NOP ;  /* 0x0000000000007918 */ /* 0x000fe20000000000 */
[----:B--2---:R-:W-:-:S13]  /*0830*/  ISETP.NE.AND P0, PT, R2, 0x3, PT ;  /* 0x000000030200780c */ /* 0x004fda0003f05270 */
[----:B------:R-:W-:Y:S05]  /*0840*/  @P0 BRA `(.L_x_11) ;  /* 0x0000000000300947 */ /* 0x000fea0003800000 */
[----:B-1----:R-:W1:Y:S01]  /*0850*/  S2UR UR5, SR_CgaCtaId ;  /* 0x00000000000579c3 */ /* 0x002e620000008800 */
        /* <DEDUP_REMOVED lines=8> */
[----:B-1----:R2:W1:Y:S01]  /*08e0*/  SYNCS.EXCH.64 URZ, [UR5+0xb0], UR10 ;  /* 0x0000b00a05ff75b2 */ /* 0x0024620008000100 */
[----:B------:R2:W1:Y:S02]  /*08f0*/  SYNCS.EXCH.64 URZ, [UR5+0xb8], UR10 ;  /* 0x0000b80a05ff75b2 */ /* 0x0004640008000100 */
[----:B--2---:R-:W-:Y:S01]  /*0900*/  NOP ;  /* 0x0000000000007918 */ /* 0x004fe20000000000 */
.L_x_11:
[----:B------:R-:W2:Y:S01]  /*0910*/  SHFL.IDX PT, R2, R204, RZ, 0x1f ;  /* 0x00001fffcc027589 */ /* 0x000ea200000e0000 */
[----:B------:R-:W-:Y:S01]  /*0920*/  NOP ;  /* 0x0000000000007918 */ /* 0x000fe20000000000 */
[----:B--2---:R-:W-:-:S13]  /*0930*/  ISETP.NE.AND P0, PT, R2, 0x4, PT ;  /* 0x000000040200780c */ /* 0x004fda0003f05270 */
[----:B------:R-:W-:Y:S05]  /*0940*/  @P0 BRA `(.L_x_12) ;  /* 0x00000000004c0947 */ /* 0x000fea0003800000 */
[----:B-1----:R-:W1:Y:S01]  /*0950*/  S2UR UR5, SR_CgaCtaId ;  /* 0x00000000000579c3 */ /* 0x002e620000008800 */
[----:B------:R-:W-:Y:S01]  /*0960*/  UMOV UR9, 0xe0 ;  /* 0x000000e000097882 */ /* 0x000fe20000000000 */
[----:B------:R-:W-:Y:S01]  /*0970*/  UMOV UR7, 0x400 ;  /* 0x0000040000077882 */ /* 0x000fe20000000000 */
[----:B------:R-:W-:Y:S01]  /*0980*/  USEL UR9, UR9, 0x100, UP3 ;  /* 0x0000010009097887 */ /* 0x000fe20009800000 */
[----:B------:R-:W-:Y:S01]  /*0990*/  UMOV UR4, 0x1 ;  /* 0x0000000100047882 */ /* 0x000fe20000000000 */
[----:B------:R-:W-:Y:S01]  /*09a0*/  ELECT P0, URZ, PT ;  /* 0x0000000000ff782f */ /* 0x000fe20003800000 */
[----:B------:R-:W-:-:S04]  /*09b0*/  UIADD3 UR10, UPT, UPT, -UR4, 0x100000, URZ ;  /* 0x00100000040a7890 */ /* 0x000fc8000fffe1ff */
[----:B------:R-:W-:Y:S02]  /*09c0*/  USHF.L.U32 UR11, UR10, 0xb, URZ ;  /* 0x0000000b0a0b7899 */ /* 0x000fe400080006ff */
[----:B------:R-:W-:Y:S02]  /*09d0*/  USHF.L.U32 UR10, UR10, 0x1, URZ ;  /* 0x000000010a0a7899 */ /* 0x000fe400080006ff */
[----:B------:R-:W-:-:S04]  /*09e0*/  UIADD3 UR12, UPT, UPT, -UR9, 0x100000, URZ ;  /* 0x00100000090c7890 */ /* 0x000fc8000fffe1ff */
[----:B------:R-:W-:Y:S02]  /*09f0*/  USHF.L.U32 UR13, UR12, 0xb, URZ ;  /* 0x0000000b0c0d7899 */ /* 0x000fe400080006ff */
[----:B------:R-:W-:Y:S02]  /*0a00*/  USHF.L.U32 UR12, UR12, 0x1, URZ ;  /* 0x000000010c0c7899 */ /* 0x000fe400080006ff */
[----:B-1----:R-:W-:Y:S01]  /*0a10*/  ULEA UR5, UR5, UR7, 0x18 ;  /* 0x0000000705057291 */ /* 0x002fe2000f8ec0ff */
[----:B------:R-:W1:Y:S11]  /*0a20*/  FENCE.VIEW.ASYNC.S ;  /* 0x00000000000073c6 */ /* 0x000e760000000000 */
[----:B-1----:R2:W1:Y:S01]  /*0a30*/  SYNCS.EXCH.64 URZ, [UR5+0xc0], UR10 ;  /* 0x0000c00a05ff75b2 */ /* 0x0024620008000100 */
[----:B------:R2:W1:Y:S01]  /*0a40*/  SYNCS.EXCH.64 URZ, [UR5+0xd0], UR12 ;  /* 0x0000d00c05ff75b2 */ /* 0x0004620008000100 */
[----:B------:R2:W1:Y:S01]  /*0a50*/  SYNCS.EXCH.64 URZ, [UR5+0xc8], UR10 ;  /* 0x0000c80a05ff75b2 */ /* 0x0004620008000100 */
[----:B------:R2:W1:Y:S02]  /*0a60*/  SYNCS.EXCH.64 URZ, [UR5+0xd8], UR12 ;  /* 0x0000d80c05ff75b2 */ /* 0x0004640008000100 */
[----:B--2---:R-:W-:Y:S01]  /*0a70*/  NOP ;  /* 0x0000000000007918 */ /* 0x004fe20000000000 */
.L_x_12:
        /* <DEDUP_REMOVED lines=20> */
[----:B------:R2:W1:Y:S02]  /*0bc0*/  SYNCS.EXCH.64 URZ, [UR7+0xf8], UR4 ;  /* 0x0000f80407ff75b2 */ /* 0x0004640008000100 */
[----:B--2---:R-:W-:Y:S01]  /*0bd0*/  NOP ;  /* 0x0000000000007918 */ /* 0x004fe20000000000 */
.L_x_13:
        /* <DEDUP_REMOVED lines=18> */
.L_x_14:
[----:B-1----:R-:W1:Y:S01]  /*0d00*/  S2UR UR5, SR_CTAID.X ;  /* 0x00000000000579c3 */ /* 0x002e620000002500 */
[----:B------:R-:W-:-:S05]  /*0d10*/  CS2R.32 R181, SR_CgaSize ;  /* 0x0000000000b57805 */ /* 0x000fca0000008a00 */
[----:B------:R-:W-:-:S05]  /*0d20*/  IMAD R181, R181, -0xa0, RZ ;  /* 0xffffff60b5b57824 */ /* 0x000fca00078e02ff */
[----:B------:R-:W-:-:S14]  /*0d30*/  R2UR UR9, R181 ;  /* 0x00000000b50972ca */ /* 0x000fdc00000e0000 */
[----:B------:R-:W2:Y:S01]  /*0d40*/  LDCU UR9, c[0x0][UR9+0x2b0] ;  /* 0x00005600090977ac */ /* 0x000ea20008000800 */
[----:B------:R-:W-:Y:S01]  /*0d50*/  NOP ;  /* 0x0000000000007918 */ /* 0x000fe20000000000 */
[----:B------:R-:W-:-:S05]  /*0d60*/  CS2R.32 R181, SR_CgaSize ;  /* 0x0000000000b57805 */ /* 0x000fca0000008a00 */
[----:B------:R-:W-:-:S05]  /*0d70*/  IMAD R181, R181, -0xa0, RZ ;  /* 0xffffff60b5b57824 */ /* 0x000fca00078e02ff */
[----:B------:R-:W-:-:S14]  /*0d80*/  R2UR UR7, R181 ;  /* 0x00000000b50772ca */ /* 0x000fdc00000e0000 */
[----:B------:R-:W3:Y:S01]  /*0d90*/  LDCU UR7, c[0x0][UR7+0x2b4] ;  /* 0x00005680070777ac */ /* 0x000ee20008000800 */
[----:B------:R-:W4:Y:S08]  /*0da0*/  S2UR UR4, SR_CTAID.Y ;  /* 0x00000000000479c3 */ /* 0x000f300000002600 */
[----:B------:R-:W3:Y:S01]  /*0db0*/  LDC R9, c[0x0][0xb24] ;  /* 0x0002c900ff097b82 */ /* 0x000ee20000000800 */
[----:B-1----:R-:W-:-:S02]  /*0dc0*/  I2FP.F32.U32 R5, UR5 ;  /* 0x0000000500057c45 */ /* 0x002fc40008201000 */
[----:B------:R-:W-:-:S05]  /*0dd0*/  CS2R.32 R3, SR_CgaSize ;  /* 0x0000000000037805 */ /* 0x000fca0000008a00 */
[----:B------:R-:W-:-:S06]  /*0de0*/  IMAD R3, R3, -0xa0, RZ ;  /* 0xffffff6003037824 */ /* 0x000fcc00078e02ff */
[----:B------:R-:W1:Y:S01]  /*0df0*/  LDC R3, c[0x0][R3+0x2a0] ;  /* 0x0000a80003037b82 */ /* 0x000e620000000800 */
[----:B------:R-:W-:Y:S01]  /*0e00*/  MOV R19, UR5 ;  /* 0x0000000500137c02 */ /* 0x000fe20008000f00 */
[----:B--2---:R-:W-:Y:S01]  /*0e10*/  FMUL R5, R5, UR9 ;  /* 0x0000000905057c20 */ /* 0x004fe20008400000 */
[----:B----4-:R-:W-:Y:S02]  /*0e20*/  I2FP.F32.U32 R4, UR4 ;  /* 0x0000000400047c45 */ /* 0x010fe40008201000 */
[----:B------:R-:W-:-:S05]  /*0e30*/  CS2R.32 R2, SR_CgaSize ;  /* 0x0000000000027805 */ /* 0x000fca0000008a00 */
[----:B------:R-:W-:-:S06]  /*0e40*/  IMAD R2, R2, -0xa0, RZ ;  /* 0xffffff6002027824 */ /* 0x000fcc00078e02ff */
[----:B------:R-:W2:Y:S01]  /*0e50*/  LDC R2, c[0x0][R2+0x2a4] ;  /* 0x0000a90002027b82 */ /* 0x000ea20000000800 */
[----:B------:R-:W4:Y:S01]  /*0e60*/  F2I.U32.TRUNC.NTZ R180, R5 ;  /* 0x0000000500b47305 */ /* 0x000f22000020f000 */
[----:B------:R-:W-:Y:S01]  /*0e70*/  MOV R18, UR4 ;  /* 0x0000000400127c02 */ /* 0x000fe20008000f00 */
[----:B---3--:R-:W-:-:S05]  /*0e80*/  FMUL R4, R4, UR7 ;  /* 0x0000000704047c20 */ /* 0x008fca0008400000 */
[----:B------:R-:W-:Y:S01]  /*0e90*/  BAR.SYNC.DEFER_BLOCKING 0x0 ;  /* 0x0000000000007b1d */ /* 0x000fe20000010000 */
[----:B------:R-:W-:-:S05]  /*0ea0*/  ISETP.GE.AND P0, PT, R9, 0x1, PT ;  /* 0x000000010900780c */ /* 0x000fca0003f06270 */
[----:B------:R-:W3:Y:S02]  /*0eb0*/  F2I.U32.TRUNC.NTZ R181, R4 ;  /* 0x0000000400b57305 */ /* 0x000ee4000020f000 */
[----:B------:R-:W2:Y:S01]  /*0ec0*/  S2UR UR36, SR_CTAID.Z ;  /* 0x00000000002479c3 */ /* 0x000ea20000002700 */
[----:B----4-:R-:W-:-:S05]  /*0ed0*/  IADD3 R180, PT, PT, -R180, RZ, RZ ;  /* 0x000000ffb4b47210 */ /* 0x010fca0007ffe1ff */
[----:B-1----:R-:W-:Y:S01]  /*0ee0*/  IMAD R180, R3, R180, UR5 ;  /* 0x0000000503b47e24 */ /* 0x002fe2000f8e02b4 */
[----:B---3--:R-:W-:-:S05]  /*0ef0*/  IADD3 R181, PT, PT, -R181, RZ, RZ ;  /* 0x000000ffb5b57210 */ /* 0x008fca0007ffe1ff */
[----:B--2---:R-:W-:Y:S01]  /*0f00*/  IMAD R181, R2, R181, UR4 ;  /* 0x0000000402b57e24 */ /* 0x004fe2000f8e02b5 */
[----:B------:R-:W-:Y:S06]  /*0f10*/  @!P0 BRA `(.L_x_15) ;  /* 0x0000000000b88947 */ /* 0x000fec0003800000 */
[----:B------:R-:W1:Y:S01]  /*0f20*/  LDC.64 R4, c[0x0][0xb18] ;  /* 0x0002c600ff047b82 */ /* 0x000e620000000a00 */
[----:B------:R-:W-:-:S07]  /*0f30*/  ISETP.NE.AND P0, PT, R9, 0x1, PT ;  /* 0x000000010900780c */ /* 0x000fce0003f05270 */
[----:B------:R-:W2:Y:S08]  /*0f40*/  LDC R10, c[0x0][0xb0c] ;  /* 0x0002c300ff0a7b82 */ /* 0x000eb00000000800 */
[----:B------:R-:W3:Y:S08]  /*0f50*/  LDC R11, c[0x0][0x370] ;  /* 0x0000dc00ff0b7b82 */ /* 0x000ef00000000800 */
[----:B------:R-:W4:Y:S01]  /*0f60*/  LDC R12, c[0x0][0x374] ;  /* 0x0000dd00ff0c7b82 */ /* 0x000f220000000800 */
[----:B-1----:R-:W-:-:S07]  /*0f70*/  ISETP.NE.AND P1, PT, R4, 0x1, PT ;  /* 0x000000010400780c */ /* 0x002fce0003f25270 */
[----:B------:R-:W3:Y:S01]  /*0f80*/  LDC.64 R6, c[0x0][0xb10] ;  /* 0x0002c400ff067b82 */ /* 0x000ee20000000a00 */
[----:B--2---:R-:W-:-:S07]  /*0f90*/  ISETP.NE.AND P2, PT, R10, 0x1, PT ;  /* 0x000000010a00780c */ /* 0x004fce0003f45270 */
[----:B------:R-:W1:Y:S08]  /*0fa0*/  LDC R8, c[0x0][0xb20] ;  /* 0x0002c800ff087b82 */ /* 0x000e700000000800 */
[----:B------:R-:W2:Y:S01]  /*0fb0*/  LDC.64 R2, c[0x0][0xb28] ;  /* 0x0002ca00ff027b82 */ /* 0x000ea20000000a00 */
[----:B----4-:R-:W-:-:S04]  /*0fc0*/  IMAD.HI.U32 R13, R12, R5, RZ ;  /* 0x000000050c0d7227 */ /* 0x010fc800078e00ff */
[----:B------:R-:W-:-:S04]  /*0fd0*/  IMAD.HI.U32 R5, R18, R5, RZ ;  /* 0x0000000512057227 */ /* 0x000fc800078e00ff */
[----:B---3--:R-:W-:-:S04]  /*0fe0*/  IMAD.HI.U32 R14, R11, R6, RZ ;  /* 0x000000060b0e7227 */ /* 0x008fc800078e00ff */
[C---:B------:R-:W-:Y:S01]  /*0ff0*/  IMAD.HI.U32 R16, R19.reuse, R6, RZ ;  /* 0x0000000613107227 */ /* 0x040fe200078e00ff */
[-C--:B------:R-:W-:Y:S02]  /*1000*/  @P2 SHF.R.U32.HI R11, RZ, R7.reuse, R14 ;  /* 0x00000007ff0b2219 */ /* 0x080fe4000001160e */
[-C--:B-1----:R-:W-:Y:S02]  /*1010*/  @P1 SHF.R.U32.HI R12, RZ, R8.reuse, R13 ;  /* 0x00000008ff0c1219 */ /* 0x082fe4000001160d */
[----:B------:R-:W-:Y:S02]  /*1020*/  SHF.R.U32.HI R5, RZ, R8, R5 ;  /* 0x00000008ff057219 */ /* 0x000fe40000011605 */
[----:B------:R-:W-:Y:S02]  /*1030*/  SHF.R.U32.HI R16, RZ, R7, R16 ;  /* 0x00000007ff107219 */ /* 0x000fe40000011610 */
[----:B------:R-:W-:Y:S01]  /*1040*/  SEL R5, R18, R5, !P1 ;  /* 0x0000000512057207 */ /* 0x000fe20004800000 */
[----:B--2---:R-:W-:Y:S01]  /*1050*/  IMAD.HI.U32 R14, R12, R2, RZ ;  /* 0x000000020c0e7227 */ /* 0x004fe200078e00ff */
[----:B------:R-:W-:-:S02]  /*1060*/  SEL R7, R19, R16, !P2 ;  /* 0x0000001013077207 */ /* 0x000fc40005000000 */
[----:B------:R-:W-:Y:S01]  /*1070*/  IADD3 R13, PT, PT, -R5, RZ, RZ ;  /* 0x000000ff050d7210 */ /* 0x000fe20007ffe1ff */
[----:B------:R-:W-:Y:S01]  /*1080*/  IMAD.HI.U32 R6, R11, R2, RZ ;  /* 0x000000020b067227 */ /* 0x000fe200078e00ff */
[----:B------:R-:W-:-:S03]  /*1090*/  @P0 SHF.R.U32.HI R12, RZ, R3, R14 ;  /* 0x00000003ff0c0219 */ /* 0x000fc6000001160e */
[----:B------:R-:W-:Y:S01]  /*10a0*/  IMAD R13, R4, R13, R18 ;  /* 0x0000000d040d7224 */ /* 0x000fe200078e0212 */
[----:B------:R-:W-:Y:S01]  /*10b0*/  @P0 SHF.R.U32.HI R11, RZ, R3, R6 ;  /* 0x00000003ff0b0219 */ /* 0x000fe20000011606 */
[----:B------:R-:W-:-:S04]  /*10c0*/  IMAD R12, R12, R9, RZ ;  /* 0x000000090c0c7224 */ /* 0x000fc800078e02ff */
[----:B------:R-:W-:Y:S01]  /*10d0*/  IMAD R6, R11, R9, RZ ;  /* 0x000000090b067224 */ /* 0x000fe200078e02ff */
[----:B------:R-:W-:-:S04]  /*10e0*/  ISETP.GE.AND P1, PT, R5, R12, PT ;  /* 0x0000000c0500720c */ /* 0x000fc80003f26270 */
[----:B------:R-:W-:Y:S01]  /*10f0*/  ISETP.GE.OR P1, PT, R7, R6, P1 ;  /* 0x000000060700720c */ /* 0x000fe20000f26670 */
[----:B------:R-:W-:-:S05]  /*1100*/  IMAD.HI.U32 R6, R5, R2, RZ ;  /* 0x0000000205067227 */ /* 0x000fca00078e00ff */
[----:B------:R-:W-:-:S04]  /*1110*/  SHF.R.U32.HI R6, RZ, R3, R6 ;  /* 0x00000003ff067219 */ /* 0x000fc80000011606 */
[----:B------:R-:W-:-:S03]  /*1120*/  SEL R6, R5, R6, !P0 ;  /* 0x0000000605067207 */ /* 0x000fc60004000000 */
[----:B------:R-:W-:Y:S01]  /*1130*/  @!P1 IMAD.HI.U32 R8, R7, R2, RZ ;  /* 0x0000000207089227 */ /* 0x000fe200078e00ff */
[----:B------:R-:W-:-:S04]  /*1140*/  IADD3 R2, PT, PT, -R6, RZ, RZ ;  /* 0x000000ff06027210 */ /* 0x000fc80007ffe1ff */
[----:B------:R-:W-:Y:S01]  /*1150*/  @!P1 SHF.R.U32.HI R8, RZ, R3, R8 ;  /* 0x00000003ff089219 */ /* 0x000fe20000011608 */
[----:B------:R-:W-:-:S03]  /*1160*/  IMAD R2, R9, R2, R5 ;  /* 0x0000000209027224 */ /* 0x000fc600078e0205 */
[----:B------:R-:W-:-:S05]  /*1170*/  @!P1 SEL R3, R7, R8, !P0 ;  /* 0x0000000807039207 */ /* 0x000fca0004000000 */
[--C-:B------:R-:W-:Y:S02]  /*1180*/  @!P1 IMAD.IADD R6, R6, 0x1, -R3.reuse ;  /* 0x0000000106069824 */ /* 0x100fe400078e0a03 */
[----:B------:R-:W-:Y:S01]  /*1190*/  @!P1 IMAD R3, R2, R11, R3 ;  /* 0x0000000b02039224 */ /* 0x000fe200078e0203 */
[----:B------:R-:W-:Y:S01]  /*11a0*/  IADD3 R2, PT, PT, -R7, RZ, RZ ;  /* 0x000000ff07027210 */ /* 0x000fe20007ffe1ff */
[----:B------:R-:W-:Y:S02]  /*11b0*/  @!P1 IMAD R5, R6, R9, R7 ;  /* 0x0000000906059224 */ /* 0x000fe400078e0207 */
[----:B------:R-:W-:Y:S02]  /*11c0*/  @!P1 IMAD.MOV.U32 R7, RZ, RZ, R3 ;  /* 0x000000ffff079224 */ /* 0x000fe400078e0003 */
[----:B------:R-:W-:Y:S02]  /*11d0*/  IMAD R2, R10, R2, R19 ;  /* 0x000000020a027224 */ /* 0x000fe400078e0213 */
[----:B------:R-:W-:-:S02]  /*11e0*/  IMAD R18, R5, R4, R13 ;  /* 0x0000000405127224 */ /* 0x000fc400078e020d */
[----:B------:R-:W-:Y:S02]  /*11f0*/  IMAD R19, R7, R10, R2 ;  /* 0x0000000a07137224 */ /* 0x000fe400078e0202 */
.L_x_15:
[----:B------:R-:W1:Y:S01]  /*1200*/  LDCU UR4, c[0x0][0xb30] ;  /* 0x00016600ff0477ac */ /* 0x000e620008000800 */
[----:B------:R-:W2:Y:S08]  /*1210*/  S2UR UR37, SR_CgaCtaId ;  /* 0x00000000002579c3 */ /* 0x000eb00000008800 */
[----:B------:R-:W3:Y:S01]  /*1220*/  LDC R68, c[0x0][0xb24] ;  /* 0x0002c900ff447b82 */ /* 0x000ee20000000800 */
[----:B-1----:R-:W-:-:S09]  /*1230*/  UISETP.NE.AND UP0, UPT, UR4, 0x1, UPT ;  /* 0x000000010400788c */ /* 0x002fd2000bf05270 */
[----:B--2---:R-:W-:Y:S05]  /*1240*/  BRA.U UP0, `(.L_x_16) ;  /* 0x0000000100407547 */ /* 0x004fea000b800000 */
[----:B------:R-:W1:Y:S08]  /*1250*/  LDC.64 R4, c[0x0][0xb10] ;  /* 0x0002c400ff047b82 */ /* 0x000e700000000a00 */
[----:B------:R-:W2:Y:S08]  /*1260*/  LDC.64 R2, c[0x0][0xb18] ;  /* 0x0002c600ff027b82 */ /* 0x000eb00000000a00 */
[----:B------:R-:W4:Y:S08]  /*1270*/  LDC R6, c[0x0][0xb20] ;  /* 0x0002c800ff067b82 */ /* 0x000f300000000800 */
[----:B------:R-:W3:Y:S01]  /*1280*/  LDC R8, c[0x0][0xb0c] ;  /* 0x0002c300ff087b82 */ /* 0x000ee20000000800 */
[----:B-1----:R-:W-:-:S05]  /*1290*/  IMAD.HI.U32 R4, R19, R4, RZ ;  /* 0x0000000413047227 */ /* 0x002fca00078e00ff */
[----:B------:R-:W-:Y:S01]  /*12a0*/  SHF.R.U32.HI R4, RZ, R5, R4 ;  /* 0x00000005ff047219 */ /* 0x000fe20000011604 */
[----:B--2---:R-:W-:Y:S01]  /*12b0*/  IMAD.HI.U32 R3, R18, R3, RZ ;  /* 0x0000000312037227 */ /* 0x004fe200078e00ff */
[----:B------:R-:W-:-:S04]  /*12c0*/  ISETP.NE.AND P0, PT, R2, 0x1, PT ;  /* 0x000000010200780c */ /* 0x000fc80003f05270 */
[----:B----4-:R-:W-:-:S04]  /*12d0*/  SHF.R.U32.HI R3, RZ, R6, R3 ;  /* 0x00000006ff037219 */ /* 0x010fc80000011603 */
[----:B------:R-:W-:Y:S02]  /*12e0*/  SEL R3, R18, R3, !P0 ;  /* 0x0000000312037207 */ /* 0x000fe40004000000 */
[----:B---3--:R-:W-:-:S04]  /*12f0*/  ISETP.NE.AND P1, PT, R8, 0x1, PT ;  /* 0x000000010800780c */ /* 0x008fc80003f25270 */
[----:B------:R-:W-:-:S05]  /*1300*/  SEL R4, R19, R4, !P1 ;  /* 0x0000000413047207 */ /* 0x000fca0004800000 */
[----:B------:R-:W-:Y:S02]  /*1310*/  IMAD.IADD R5, R3, 0x1, -R4 ;  /* 0x0000000103057824 */ /* 0x000fe400078e0a04 */
[----:B------:R-:W-:Y:S02]  /*1320*/  IMAD.IADD R3, R4, 0x1, -R3 ;  /* 0x0000000104037824 */ /* 0x000fe400078e0a03 */
[----:B------:R-:W-:Y:S02]  /*1330*/  IMAD R19, R5, R8, R19 ;  /* 0x0000000805137224 */ /* 0x000fe400078e0213 */
[----:B------:R-:W-:-:S07]  /*1340*/  IMAD R18, R3, R2, R18 ;  /* 0x0000000203127224 */ /* 0x000fce00078e0212 */
.L_x_16:
[----:B------:R-:W-:Y:S01]  /*1350*/  BAR.SYNC.DEFER_BLOCKING 0x0 ;  /* 0x0000000000007b1d */ /* 0x000fe20000010000 */
[----:B------:R-:W-:Y:S01]  /*1360*/  UISETP.NE.AND UP0, UPT, UR8, 0x2, UPT ;  /* 0x000000020800788c */ /* 0x000fe2000bf05270 */
[----:B------:R-:W-:Y:S02]  /*1370*/  ISETP.NE.OR P5, PT, R0, 0x2, !P5 ;  /* 0x000000020000780c */ /* 0x000fe40006fa5670 */
[----:B------:R-:W-:-:S06]  /*1380*/  LOP3.LUT R2, R200, 0x1f, RZ, 0xc0, !PT ;  /* 0x0000001fc8027812 */ /* 0x000fcc00078ec0ff */
[----:B------:R-:W-:Y:S05]  /*1390*/  BRA.U UP0, `(.L_x_17) ;  /* 0x0000001100c47547 */ /* 0x000fea000b800000 */
[----:B------:R-:W1:Y:S01]  /*13a0*/  LDCU UR13, c[0x0][0x38c] ;  /* 0x00007180ff0d77ac */ /* 0x000e620008000800 */
[----:B------:R-:W2:Y:S01]  /*13b0*/  LDC R9, c[0x0][0x370] ;  /* 0x0000dc00ff097b82 */ /* 0x000ea20000000800 */
[----:B------:R-:W-:Y:S01]  /*13c0*/  HFMA2 R14, -RZ, RZ, 0, 0 ;  /* 0x00000000ff0e7431 */ /* 0x000fe200000001ff */
[----:B------:R-:W-:Y:S01]  /*13d0*/  ISETP.EQ.OR P4, PT, R2, RZ, P5 ;  /* 0x000000ff0200720c */ /* 0x000fe20002f82670 */
[----:B------:R-:W-:Y:S01]  /*13e0*/  IMAD.MOV.U32 R15, RZ, RZ, 0x1 ;  /* 0x00000001ff0f7424 */ /* 0x000fe200078e00ff */
[----:B------:R-:W-:Y:S01]  /*13f0*/  CS2R R12, SRZ ;  /* 0x00000000000c7805 */ /* 0x000fe2000001ff00 */
[----:B------:R-:W-:Y:S01]  /*1400*/  IMAD.MOV.U32 R10, RZ, RZ, 0x1 ;  /* 0x00000001ff0a7424 */ /* 0x000fe200078e00ff */
[----:B------:R-:W4:Y:S02]  /*1410*/  LDCU.64 UR22, c[0x0][0x348] ;  /* 0x00006900ff1677ac */ /* 0x000f240008000a00 */
[----:B------:R-:W2:Y:S01]  /*1420*/  LDC R0, c[0x0][0x374] ;  /* 0x0000dd00ff007b82 */ /* 0x000ea20000000800 */
[----:B------:R-:W-:Y:S01]  /*1430*/  UMOV UR6, URZ ;  /* 0x000000ff00067c82 */ /* 0x000fe20008000000 */
[----:B-1----:R-:W-:-:S04]  /*1440*/  UIADD3 UR5, UPT, UPT, UR13, 0x3f, URZ ;  /* 0x0000003f0d057890 */ /* 0x002fc8000fffe0ff */
[----:B------:R-:W-:-:S04]  /*1450*/  USHF.R.S32.HI UR4, URZ, 0x1f, UR5 ;  /* 0x0000001fff047899 */ /* 0x000fc80008011405 */
[----:B------:R-:W-:-:S04]  /*1460*/  ULEA.HI UR4, UR4, UR5, URZ, 0x6 ;  /* 0x0000000504047291 */ /* 0x000fc8000f8f30ff */
[----:B------:R-:W-:Y:S02]  /*1470*/  USHF.R.S32.HI UR15, URZ, 0x6, UR4 ;  /* 0x00000006ff0f7899 */ /* 0x000fe40008011404 */
[----:B------:R-:W-:Y:S02]  /*1480*/  UIADD3 UR4, UPT, UPT, UR13, -0x1, URZ ;  /* 0xffffffff0d047890 */ /* 0x000fe4000fffe0ff */
[----:B------:R-:W-:Y:S02]  /*1490*/  UISETP.LT.U32.AND UP0, UPT, UR15, 0x7, UPT ;  /* 0x000000070f00788c */ /* 0x000fe4000bf01070 */
[----:B------:R-:W-:Y:S02]  /*14a0*/  UISETP.GE.U32.AND UP1, UPT, UR4, -0x7f, UPT ;  /* 0xffffff810400788c */ /* 0x000fe4000bf26070 */
[----:B------:R-:W-:Y:S02]  /*14b0*/  USEL UR14, UR15, 0x7, UP0 ;  /* 0x000000070f0e7887 */ /* 0x000fe40008000000 */
[----:B------:R-:W-:-:S02]  /*14c0*/  UIADD3 UR13, UPT, UPT, UR13, 0x7e, URZ ;  /* 0x0000007e0d0d7890 */ /* 0x000fc4000fffe0ff */
[----:B------:R-:W-:Y:S02]  /*14d0*/  UIADD3 UR5, UPT, UPT, UR14, -0x1, URZ ;  /* 0xffffffff0e057890 */ /* 0x000fe4000fffe0ff */
[----:B------:R-:W-:-:S03]  /*14e0*/  UIADD3 UR7, UPT, UPT, UR15, -UR14, URZ ;  /* 0x8000000e0f077290 */ /* 0x000fc6000fffe0ff */
[----:B------:R-:W-:-:S04]  /*14f0*/  @UP1 UIADD3 UR5, UPT, UPT, UR14, URZ, URZ ;  /* 0x000000ff0e051290 */ /* 0x000fc8000fffe0ff */
[----:B----4-:R-:W-:-:S12]  /*1500*/  UIADD3 UR5, UPT, UPT, UR5, 0x1, URZ ;  /* 0x0000000105057890 */ /* 0x010fd8000fffe0ff */
.L_x_35:
[----:B------:R-:W-:Y:S01]  /*1510*/  UISETP.NE.AND UP0, UPT, UR37, URZ, UPT ;  /* 0x000000ff2500728c */ /* 0x000fe2000bf05270 */
[----:B------:R-:W1:Y:S08]  /*1520*/  S2UR UR37, SR_CgaCtaId ;  /* 0x00000000002579c3 */ /* 0x000e700000008800 */
[----:B------:R-:W-:Y:S05]  /*1530*/  BRA.U UP0, `(.L_x_18) ;  /* 0x0000000100347547 */ /* 0x000fea000b800000 */
[----:B------:R-:W4:Y:S01]  /*1540*/  S2R R2, SR_CgaCtaId ;  /* 0x0000000000027919 */ /* 0x000f220000008800 */
[----:B------:R-:W-:-:S04]  /*1550*/  MOV R3, 0x400 ;  /* 0x0000040000037802 */ /* 0x000fc80000000f00 */
[----:B----4-:R-:W-:Y:S02]  /*1560*/  LEA R3, R2, R3, 0x18 ;  /* 0x0000000302037211 */ /* 0x010fe400078ec0ff */
[----:B------:R-:W-:-:S03]  /*1570*/  SHF.L.U32 R2, R10, 0x1f, RZ ;  /* 0x0000001f0a027819 */ /* 0x000fc600000006ff */
[----:B------:R-:W-:-:S04]  /*1580*/  IMAD R3, R12, 0x8, R3 ;  /* 0x000000080c037824 */ /* 0x000fc800078e0203 */
[----:B------:R-:W4:Y:S02]  /*1590*/  SYNCS.PHASECHK.TRANS64.TRYWAIT P0, [R3+URZ+0x110], R2 ;  /* 0x00011002030075a7 */ /* 0x000f2400080011ff */
[----:B----4-:R-:W-:Y:S05]  /*15a0*/  @!P0 BRA `(.L_x_19) ;  /* 0x000000bc005c8947 */ /* 0x010fea0003800000 */
.L_x_302:
[----:B------:R-:W-:Y:S01]  /*15b0*/  VIADD R12, R12, 0x1 ;  /* 0x000000010c0c7836 */ /* 0x000fe20000000000 */
[----:B------:R4:W-:Y:S04]  /*15c0*/  SYNCS.ARRIVE.TRANS64.A1T0 RZ, [R3+URZ+0x100], RZ ;  /* 0x000100ff03ff79a7 */ /* 0x0009e800081000ff */
[----:B------:R-:W-:-:S04]  /*15d0*/  ISETP.NE.AND P0, PT, R12, 0x2, PT ;  /* 0x000000020c00780c */ /* 0x000fc80003f05270 */
[----:B------:R-:W-:Y:S02]  /*15e0*/  SEL R12, R12, RZ, P0 ;  /* 0x000000ff0c0c7207 */ /* 0x000fe40000000000 */
[----:B----4-:R-:W-:-:S04]  /*15f0*/  SEL R3, RZ, 0x1, P0 ;  /* 0x00000001ff037807 */ /* 0x010fc80000000000 */
[----:B------:R-:W-:-:S07]  /*1600*/  LOP3.LUT R10, R10, R3, RZ, 0x3c, !PT ;  /* 0x000000030a0a7212 */ /* 0x000fce00078e3cff */
.L_x_18:
[----:B------:R-:W-:Y:S01]  /*1610*/  UMOV UR4, 0x400 ;  /* 0x0000040000047882 */ /* 0x000fe20000000000 */
[----:B------:R-:W-:Y:S01]  /*1620*/  SHF.L.U32 R2, R15, 0x1f, RZ ;  /* 0x0000001f0f027819 */ /* 0x000fe200000006ff */
[----:B-1----:R-:W-:Y:S01]  /*1630*/  ULEA UR4, UR37, UR4, 0x18 ;  /* 0x0000000425047291 */ /* 0x002fe2000f8ec0ff */
[----:B------:R-:W-:Y:S01]  /*1640*/  R2UR UR35, R19 ;  /* 0x00000000132372ca */ /* 0x000fe200000e0000 */
[----:B------:R-:W-:Y:S01]  /*1650*/  UISETP.GE.U32.AND UP0, UPT, UR13, 0x7f, UPT ;  /* 0x0000007f0d00788c */ /* 0x000fe2000bf06070 */
[----:B------:R-:W-:Y:S01]  /*1660*/  R2UR UR11, R18 ;  /* 0x00000000120b72ca */ /* 0x000fe200000e0000 */
[----:B------:R-:W-:Y:S01]  /*1670*/  ULEA UR8, UR6, UR4, 0x3 ;  /* 0x0000000406087291 */ /* 0x000fe2000f8e18ff */
[----:B------:R-:W-:-:S08]  /*1680*/  UMOV UR24, URZ ;  /* 0x000000ff00187c82 */ /* 0x000fd00008000000 */
[----:B------:R1:W4:Y:S01]  /*1690*/  SYNCS.PHASECHK.TRANS64.TRYWAIT P0, [UR8+0x38], R2 ;  /* 0x00003802ff0075a7 */ /* 0x0003220008001108 */
[----:B------:R-:W-:Y:S02]  /*16a0*/  USHF.L.U32 UR35, UR35, 0x7, URZ ;  /* 0x0000000723237899 */ /* 0x000fe400080006ff */
[----:B------:R-:W-:Y:S01]  /*16b0*/  USHF.L.U32 UR11, UR11, 0x8, URZ ;  /* 0x000000080b0b7899 */ /* 0x000fe200080006ff */
[----:B------:R-:W-:Y:S11]  /*16c0*/  BRA.U !UP0, `(.L_x_20) ;  /* 0x0000000108a87547 */ /* 0x000ff6000b800000 */
[----:B------:R-:W-:Y:S01]  /*16d0*/  UMOV UR16, URZ ;  /* 0x000000ff00107c82 */ /* 0x000fe20008000000 */
[----:B------:R-:W-:-:S05]  /*16e0*/  UMOV UR17, UR6 ;  /* 0x0000000600117c82 */ /* 0x000fca0008000000 */
.L_x_25:
[----:B-1----:R-:W-:Y:S01]  /*16f0*/  ULEA UR33, UR17, UR4, 0x3 ;  /* 0x0000000411217291 */ /* 0x002fe2000f8e18ff */
[----:B----4-:R-:W-:Y:S01]  /*1700*/  @!P5 MOV R3, 0x6000 ;  /* 0x000060000003d802 */ /* 0x010fe20000000f00 */
[----:B----4-:R-:W-:Y:S10]  /*1710*/  @P0 BRA `(.L_x_21) ;  /* 0x00000000000c0947 */ /* 0x010ff40003800000 */
[----:B------:R-:W-:-:S04]  /*1720*/  SHF.L.U32 R5, R15, 0x1f, RZ ;  /* 0x0000001f0f057819 */ /* 0x000fc800000006ff */
[----:B------:R-:W4:Y:S02]  /*1730*/  SYNCS.PHASECHK.TRANS64.TRYWAIT P0, [UR33+0x38], R5 ;  /* 0x00003805ff0075a7 */ /* 0x000f240008001121 */
[----:B----4-:R-:W-:Y:S05]  /*1740*/  @!P0 BRA `(.L_x_22) ;  /* 0x000000bc00088947 */ /* 0x010fea0003800000 */
.L_x_21:
[----:B------:R4:W-:Y:S01]  /*1750*/  @!P5 SYNCS.ARRIVE.TRANS64 RZ, [UR33], R3 ;  /* 0x00000003ffffd9a7 */ /* 0x0009e20008000021 */
[----:B------:R-:W-:Y:S04]  /*1760*/  BSSY.RECONVERGENT B0, `(.L_x_23) ;  /* 0x0000003000007945 */ /* 0x000fe80003800200 */
[----:B------:R-:W-:Y:S05]  /*1770*/  @P4 BRA `(.L_x_24) ;  /* 0x0000000000044947 */ /* 0x000fea0003800000 */
[----:B------:R-:W-:Y:S05]  /*1780*/  BPT.TRAP 0x1 ;  /* 0x000000040000795c */ /* 0x000fea0000300000 */
.L_x_24:
[----:B------:R-:W-:Y:S05]  /*1790*/  BSYNC.RECONVERGENT B0 ;  /* 0x0000000000007941 */ /* 0x000fea0003800200 */
.L_x_23:
[----:B------:R-:W-:Y:S02]  /*17a0*/  UIADD3 UR6, UPT, UPT, UR17, 0x1, URZ ;  /* 0x0000000111067890 */ /* 0x000fe4000fffe0ff */
[----:B------:R-:W-:Y:S02]  /*17b0*/  ULEA UR32, UR17, UR4, 0xd ;  /* 0x0000000411207291 */ /* 0x000fe4000f8e68ff */
[----:B------:R-:W-:Y:S02]  /*17c0*/  UISETP.NE.AND UP0, UPT, UR6, 0x7, UPT ;  /* 0x000000070600788c */ /* 0x000fe4000bf05270 */
[----:B------:R-:W-:Y:S02]  /*17d0*/  UIADD3 UR26, UP1, UPT, UR22, 0x80, URZ ;  /* 0x00000080161a7890 */ /* 0x000fe4000ff3e0ff */
[----:B------:R-:W-:Y:S02]  /*17e0*/  USEL UR9, URZ, 0x1, UP0 ;  /* 0x00000001ff097887 */ /* 0x000fe40008000000 */
[----:B------:R-:W-:-:S02]  /*17f0*/  USEL UR6, UR6, URZ, UP0 ;  /* 0x000000ff06067287 */ /* 0x000fc40008000000 */
[----:B------:R-:W-:Y:S02]  /*1800*/  UIADD3 UR20, UP0, UPT, UR22, 0x180, URZ ;  /* 0x0000018016147890 */ /* 0x000fe4000ff1e0ff */
[----:B------:R-:W-:Y:S01]  /*1810*/  ULEA UR8, UR6, UR4, 0x3 ;  /* 0x0000000406087291 */ /* 0x000fe2000f8e18ff */
[----:B------:R-:W-:Y:S01]  /*1820*/  LOP3.LUT R15, R15, UR9, RZ, 0x3c, !PT ;  /* 0x000000090f0f7c12 */ /* 0x000fe2000f8e3cff */
[----:B------:R-:W-:Y:S02]  /*1830*/  USHF.L.U32 UR34, UR16, 0x6, URZ ;  /* 0x0000000610227899 */ /* 0x000fe400080006ff */
[----:B------:R-:W-:Y:S01]  /*1840*/  UIADD3.X UR27, UPT, UPT, URZ, UR23, URZ, UP1, !UPT ;  /* 0x00000017ff1b7290 */ /* 0x000fe20008ffe4ff */
[----:B-1----:R-:W-:Y:S01]  /*1850*/  SHF.L.U32 R2, R15, 0x1f, RZ ;  /* 0x0000001f0f027819 */ /* 0x002fe200000006ff */
[----:B------:R-:W-:Y:S02]  /*1860*/  UIADD3 UR32, UPT, UPT, UR32, 0xc400, URZ ;  /* 0x0000c40020207890 */ /* 0x000fe4000fffe0ff */
[----:B------:R-:W-:Y:S01]  /*1870*/  UIADD3.X UR21, UPT, UPT, URZ, UR23, URZ, UP0, !UPT ;  /* 0x00000017ff157290 */ /* 0x000fe200087fe4ff */
[----:B------:R1:W1:Y:S01]  /*1880*/  SYNCS.PHASECHK.TRANS64.TRYWAIT P0, [UR8+0x38], R2 ;  /* 0x00003802ff0075a7 */ /* 0x0002620008001108 */
[----:B------:R-:W-:Y:S01]  /*1890*/  ULEA UR8, UR17, UR4, 0xe ;  /* 0x0000000411087291 */ /* 0x000fe2000f8e70ff */
[----:B------:R-:W-:Y:S01]  /*18a0*/  UMOV UR18, 0x0 ;  /* 0x0000000000127882 */ /* 0x000fe20000000000 */
[----:B------:R-:W-:-:S02]  /*18b0*/  UMOV UR19, 0x10000000 ;  /* 0x1000000000137882 */ /* 0x000fc40000000000 */
[----:B------:R-:W-:Y:S01]  /*18c0*/  UIADD3 UR8, UPT, UPT, UR8, 0x1a400, URZ ;  /* 0x0001a40008087890 */ /* 0x000fe2000fffe0ff */
[----:B------:R1:W-:Y:S01]  /*18d0*/  UTMALDG.3D [UR32], [UR26], desc[UR18] ;  /* 0x000012201a0075b4 */ /* 0x0003e20008011000 */
[----:B------:R-:W-:Y:S01]  /*18e0*/  UMOV UR12, UR36 ;  /* 0x00000024000c7c82 */ /* 0x000fe20008000000 */
[----:B------:R-:W-:Y:S01]  /*18f0*/  UMOV UR9, UR33 ;  /* 0x0000002100097c82 */ /* 0x000fe20008000000 */
[----:B------:R-:W-:Y:S01]  /*1900*/  UMOV UR10, UR34 ;  /* 0x00000022000a7c82 */ /* 0x000fe20008000000 */
[----:B------:R-:W-:Y:S01]  /*1910*/  UIADD3 UR16, UPT, UPT, UR16, 0x1, URZ ;  /* 0x0000000110107890 */ /* 0x000fe2000fffe0ff */
[----:B------:R-:W-:Y:S01]  /*1920*/  UMOV UR24, UR5 ;  /* 0x0000000500187c82 */ /* 0x000fe20008000000 */
[----:B------:R-:W-:Y:S02]  /*1930*/  UMOV UR17, UR6 ;  /* 0x0000000600117c82 */ /* 0x000fe40008000000 */
[----:B------:R1:W-:Y:S01]  /*1940*/  UTMALDG.3D [UR8], [UR20], desc[UR18] ;  /* 0x00001208140075b4 */ /* 0x0003e20008011000 */
[----:B------:R-:W-:-:S09]  /*1950*/  UISETP.NE.AND UP0, UPT, UR16, UR5, UPT ;  /* 0x000000051000728c */ /* 0x000fd2000bf05270 */
[----:B------:R-:W-:Y:S05]  /*1960*/  BRA.U UP0, `(.L_x_25) ;  /* 0xfffffffd00607547 */ /* 0x000fea000b83ffff */
.L_x_20:
[----:B-1--4-:R-:W-:Y:S01]  /*1970*/  PLOP3.LUT P0, PT, PT, PT, UP3, 0x80, 0x8 ;  /* 0x000000000008781c */ /* 0x012fe20003f0f038 */
[----:B------:R-:W-:Y:S01]  /*1980*/  ULEA UR8, UR6, UR4, 0x3 ;  /* 0x0000000406087291 */ /* 0x000fe2000f8e18ff */
[----:B------:R-:W-:Y:S01]  /*1990*/  SHF.L.U32 R2, R15, 0x1f, RZ ;  /* 0x0000001f0f027819 */ /* 0x000fe200000006ff */
[----:B------:R-:W-:-:S10]  /*19a0*/  UISETP.GT.AND UP0, UPT, UR15, UR14, UPT ;  /* 0x0000000e0f00728c */ /* 0x000fd4000bf04270 */
[----:B------:R-:W-:Y:S01]  /*19b0*/  @!P0 SYNCS.ARRIVE.TRANS64.A1T0 RZ, [UR4+0xb8], RZ ;  /* 0x0000b8ffffff89a7 */ /* 0x000fe20008100004 */
[----:B------:R1:W4:Y:S01]  /*19c0*/  SYNCS.PHASECHK.TRANS64.TRYWAIT P0, [UR8+0x38], R2 ;  /* 0x00003802ff0075a7 */ /* 0x0003220008001108 */
[----:B------:R-:W-:Y:S05]  /*19d0*/  BRA.U !UP0, `(.L_x_26) ;  /* 0x0000000108ac7547 */ /* 0x000fea000b800000 */
[----:B------:R-:W-:Y:S01]  /*19e0*/  UIADD3 UR21, UPT, UPT, UR7, UR24, URZ ;  /* 0x0000001807157290 */ /* 0x000fe2000fffe0ff */
[----:B------:R-:W-:-:S11]  /*19f0*/  UMOV UR25, UR6 ;  /* 0x0000000600197c82 */ /* 0x000fd60008000000 */
.L_x_31:
[----:B-1----:R-:W-:Y:S01]  /*1a00*/  ULEA UR17, UR25, UR4, 0x3 ;  /* 0x0000000419117291 */ /* 0x002fe2000f8e18ff */
[----:B----4-:R-:W-:Y:S01]  /*1a10*/  @!P5 MOV R3, 0x6000 ;  /* 0x000060000003d802 */ /* 0x010fe20000000f00 */
[----:B----4-:R-:W-:Y:S10]  /*1a20*/  @P0 BRA `(.L_x_27) ;  /* 0x00000000000c0947 */ /* 0x010ff40003800000 */
[----:B------:R-:W-:-:S04]  /*1a30*/  SHF.L.U32 R5, R15, 0x1f, RZ ;  /* 0x0000001f0f057819 */ /* 0x000fc800000006ff */
[----:B------:R-:W4:Y:S02]  /*1a40*/  SYNCS.PHASECHK.TRANS64.TRYWAIT P0, [UR17+0x38], R5 ;  /* 0x00003805ff0075a7 */ /* 0x000f240008001111 */
[----:B----4-:R-:W-:Y:S05]  /*1a50*/  @!P0 BRA `(.L_x_28) ;  /* 0x000000b8005c8947 */ /* 0x010fea0003800000 */
.L_x_27:
[----:B------:R4:W-:Y:S01]  /*1a60*/  @!P5 SYNCS.ARRIVE.TRANS64 RZ, [UR17], R3 ;  /* 0x00000003ffffd9a7 */ /* 0x0009e20008000011 */
[----:B------:R-:W-:Y:S04]  /*1a70*/  BSSY.RECONVERGENT B0, `(.L_x_29) ;  /* 0x0000003000007945 */ /* 0x000fe80003800200 */
[----:B------:R-:W-:Y:S05]  /*1a80*/  @P4 BRA `(.L_x_30) ;  /* 0x0000000000044947 */ /* 0x000fea0003800000 */
[----:B------:R-:W-:Y:S05]  /*1a90*/  BPT.TRAP 0x1 ;  /* 0x000000040000795c */ /* 0x000fea0000300000 */
.L_x_30:
[----:B------:R-:W-:Y:S05]  /*1aa0*/  BSYNC.RECONVERGENT B0 ;  /* 0x0000000000007941 */ /* 0x000fea0003800200 */
.L_x_29:
        /* <DEDUP_REMOVED lines=10> */
[----:B------:R-:W-:Y:S01]  /*1b50*/  UIADD3 UR16, UPT, UPT, UR16, 0xc400, URZ ;  /* 0x0000c40010107890 */ /* 0x000fe2000fffe0ff */
[----:B-1----:R-:W-:Y:S01]  /*1b60*/  SHF.L.U32 R2, R15, 0x1f, RZ ;  /* 0x0000001f0f027819 */ /* 0x002fe200000006ff */
[----:B------:R-:W-:Y:S02]  /*1b70*/  UIADD3.X UR31, UPT, UPT, URZ, UR23, URZ, UP1, !UPT ;  /* 0x00000017ff1f7290 */ /* 0x000fe40008ffe4ff */
[----:B------:R-:W-:Y:S01]  /*1b80*/  UIADD3.X UR29, UPT, UPT, URZ, UR23, URZ, UP0, !UPT ;  /* 0x00000017ff1d7290 */ /* 0x000fe200087fe4ff */
[----:B------:R1:W1:Y:S01]  /*1b90*/  SYNCS.PHASECHK.TRANS64.TRYWAIT P0, [UR8+0x38], R2 ;  /* 0x00003802ff0075a7 */ /* 0x0002620008001108 */
[----:B------:R-:W-:Y:S01]  /*1ba0*/  ULEA UR8, UR25, UR4, 0xe ;  /* 0x0000000419087291 */ /* 0x000fe2000f8e70ff */
[----:B------:R-:W-:Y:S01]  /*1bb0*/  UMOV UR26, 0x0 ;  /* 0x00000000001a7882 */ /* 0x000fe20000000000 */
[----:B------:R-:W-:-:S02]  /*1bc0*/  UMOV UR27, 0x10000000 ;  /* 0x10000000001b7882 */ /* 0x000fc40000000000 */
[----:B------:R-:W-:Y:S01]  /*1bd0*/  UIADD3 UR8, UPT, UPT, UR8, 0x1a400, URZ ;  /* 0x0001a40008087890 */ /* 0x000fe2000fffe0ff */
[----:B------:R-:W-:Y:S01]  /*1be0*/  UMOV UR19, UR35 ;  /* 0x0000002300137c82 */ /* 0x000fe20008000000 */
[----:B------:R-:W-:Y:S01]  /*1bf0*/  UMOV UR20, UR36 ;  /* 0x0000002400147c82 */ /* 0x000fe20008000000 */
[----:B------:R-:W-:Y:S01]  /*1c00*/  UMOV UR12, UR36 ;  /* 0x00000024000c7c82 */ /* 0x000fe20008000000 */
[----:B------:R-:W-:Y:S01]  /*1c10*/  UMOV UR9, UR17 ;  /* 0x0000001100097c82 */ /* 0x000fe20008000000 */
[----:B------:R-:W-:Y:S01]  /*1c20*/  UMOV UR10, UR18 ;  /* 0x00000012000a7c82 */ /* 0x000fe20008000000 */
[----:B------:R1:W-:Y:S01]  /*1c30*/  UTMALDG.3D [UR16], [UR30], desc[UR26] ;  /* 0x00001a101e0075b4 */ /* 0x0003e20008011000 */
[----:B------:R-:W-:Y:S01]  /*1c40*/  UIADD3 UR24, UPT, UPT, UR24, 0x1, URZ ;  /* 0x0000000118187890 */ /* 0x000fe2000fffe0ff */
[----:B------:R-:W-:-:S03]  /*1c50*/  UMOV UR25, UR6 ;  /* 0x0000000600197c82 */ /* 0x000fc60008000000 */
[----:B------:R-:W-:Y:S01]  /*1c60*/  UISETP.NE.AND UP0, UPT, UR24, UR21, UPT ;  /* 0x000000151800728c */ /* 0x000fe2000bf05270 */
[----:B------:R1:W-:Y:S08]  /*1c70*/  UTMALDG.3D [UR8], [UR28], desc[UR26] ;  /* 0x00001a081c0075b4 */ /* 0x0003f00008011000 */
[----:B------:R-:W-:Y:S05]  /*1c80*/  BRA.U UP0, `(.L_x_31) ;  /* 0xfffffffd005c7547 */ /* 0x000fea000b83ffff */
.L_x_26:
[C---:B-1----:R-:W-:Y:S01]  /*1c90*/  LEA R2, R14.reuse, UR4, 0x3 ;  /* 0x000000040e027c11 */ /* 0x042fe2000f8e18ff */
[----:B------:R-:W-:Y:S01]  /*1ca0*/  NOP ;  /* 0x0000000000007918 */ /* 0x000fe20000000000 */
[----:B----4-:R-:W-:Y:S02]  /*1cb0*/  SHF.L.U32 R3, R13, 0x1f, RZ ;  /* 0x0000001f0d037819 */ /* 0x010fe400000006ff */
[----:B------:R-:W-:Y:S02]  /*1cc0*/  LEA R4, R14, UR4, 0x4 ;  /* 0x000000040e047c11 */ /* 0x000fe4000f8e20ff */
[----:B------:R-:W1:Y:S02]  /*1cd0*/  SYNCS.PHASECHK.TRANS64.TRYWAIT P0, [R2+URZ+0xc0], R3 ;  /* 0x0000c003020075a7 */ /* 0x000e6400080011ff */
[----:B-1----:R-:W-:Y:S05]  /*1ce0*/  @!P0 BRA `(.L_x_32) ;  /* 0x000000b400d08947 */ /* 0x002fea0003800000 */
.L_x_305:
[----:B------:R-:W4:Y:S01]  /*1cf0*/  LDS.128 R4, [R4+0x130] ;  /* 0x0001300004047984 */ /* 0x000f220000000c00 */
[----:B---3--:R-:W-:Y:S01]  /*1d00*/  ISETP.GE.AND P0, PT, R68, 0x1, PT ;  /* 0x000000014400780c */ /* 0x008fe20003f06270 */
[----:B-1----:R-:W-:Y:S01]  /*1d10*/  VIADD R2, R2, 0xd0 ;  /* 0x000000d002027836 */ /* 0x002fe20000000000 */
[----:B------:R-:W-:Y:S01]  /*1d20*/  @!PT LDS RZ, [RZ] ;  /* 0x00000000fffff984 */ /* 0x000fe20000000800 */
[----:B------:R-:W-:Y:S01]  /*1d30*/  @!PT LDS RZ, [RZ] ;  /* 0x00000000fffff984 */ /* 0x000fe20000000800 */
[----:B------:R-:W-:Y:S01]  /*1d40*/  @!PT LDS RZ, [RZ] ;  /* 0x00000000fffff984 */ /* 0x000fe20000000800 */
[----:B------:R-:W-:Y:S01]  /*1d50*/  @!PT LDS RZ, [RZ] ;  /* 0x00000000fffff984 */ /* 0x000fe20000000800 */
[----:B------:R1:W-:Y:S06]  /*1d60*/  MEMBAR.ALL.CTA ;  /* 0x0000000000007992 */ /* 0x0003ec0000008000 */
[----:B-1----:R-:W1:Y:S01]  /*1d70*/  FENCE.VIEW.ASYNC.S ;  /* 0x00000000000073c6 */ /* 0x002e620000000000 */
[----:B------:R-:W-:-:S04]  /*1d80*/  PRMT R2, RZ, 0x654, R2 ;  /* 0x00000654ff027816 */ /* 0x000fc80000000002 */
[----:B-1----:R1:W-:Y:S01]  /*1d90*/  SYNCS.ARRIVE.TRANS64.RED.A1T0 RZ, [R2+URZ], RZ ;  /* 0x000000ff02ff79a7 */ /* 0x0023e200081004ff */
[----:B----4-:R-:W-:-:S13]  /*1da0*/  LOP3.LUT P2, RZ, R6, 0x1, RZ, 0xc0, !PT ;  /* 0x0000000106ff7812 */ /* 0x010fda000784c0ff */
[----:B------:R-:W-:Y:S01]  /*1db0*/  @P2 SHF.R.U32.HI R3, RZ, 0x10, R5 ;  /* 0x00000010ff032819 */ /* 0x000fe20000011605 */
[----:B------:R-:W-:Y:S01]  /*1dc0*/  VOTEU.ANY UP0, P2 ;  /* 0x0000000000ff7886 */ /* 0x000fe20001000100 */
[----:B------:R-:W-:Y:S02]  /*1dd0*/  @P2 MOV R11, R4 ;  /* 0x00000004000b2202 */ /* 0x000fe40000000f00 */
[----:B------:R-:W-:Y:S02]  /*1de0*/  @P2 R2UR.BROADCAST UR8, R3 ;  /* 0x00000000030822ca */ /* 0x000fe400008e0000 */
[----:B------:R-:W-:-:S11]  /*1df0*/  @P2 LOP3.LUT R8, R5, 0xffff, RZ, 0xc0, !PT ;  /* 0x0000ffff05082812 */ /* 0x000fd600078ec0ff */
[----:B------:R-:W-:Y:S01]  /*1e00*/  @UP0 UMOV UR36, UR8 ;  /* 0x0000000800240c82 */ /* 0x000fe20008000000 */
[----:B-1----:R-:W-:Y:S05]  /*1e10*/  @!P0 BRA `(.L_x_33) ;  /* 0x0000000000b88947 */ /* 0x002fea0003800000 */
[----:B------:R-:W2:Y:S01]  /*1e20*/  LDC.64 R4, c[0x0][0xb18] ;  /* 0x0002c600ff047b82 */ /* 0x000ea20000000a00 */
[----:B------:R-:W-:-:S07]  /*1e30*/  ISETP.NE.AND P3, PT, R68, 0x1, PT ;  /* 0x000000014400780c */ /* 0x000fce0003f65270 */
[----:B------:R-:W1:Y:S08]  /*1e40*/  LDC.64 R6, c[0x0][0xb10] ;  /* 0x0002c400ff067b82 */ /* 0x000e700000000a00 */
[----:B------:R-:W3:Y:S08]  /*1e50*/  LDC R16, c[0x0][0xb20] ;  /* 0x0002c800ff107b82 */ /* 0x000ef00000000800 */
[----:B------:R-:W4:Y:S01]  /*1e60*/  LDC R18, c[0x0][0xb0c] ;  /* 0x0002c300ff127b82 */ /* 0x000f220000000800 */
[----:B--2---:R-:W-:Y:S01]  /*1e70*/  IMAD.HI.U32 R17, R0, R5, RZ ;  /* 0x0000000500117227 */ /* 0x004fe200078e00ff */
[----:B------:R-:W-:-:S03]  /*1e80*/  ISETP.NE.AND P0, PT, R4, 0x1, PT ;  /* 0x000000010400780c */ /* 0x000fc60003f05270 */
[----:B------:R-:W-:-:S03]  /*1e90*/  IMAD.HI.U32 R5, R8, R5, RZ ;  /* 0x0000000508057227 */ /* 0x000fc600078e00ff */
[----:B------:R-:W2:Y:S01]  /*1ea0*/  LDC.64 R2, c[0x0][0xb28] ;  /* 0x0002ca00ff027b82 */ /* 0x000ea20000000a00 */
[----:B-1----:R-:W-:-:S04]  /*1eb0*/  IMAD.HI.U32 R20, R9, R6, RZ ;  /* 0x0000000609147227 */ /* 0x002fc800078e00ff */
[----:B------:R-:W-:Y:S01]  /*1ec0*/  IMAD.HI.U32 R22, R11, R6, RZ ;  /* 0x000000060b167227 */ /* 0x000fe200078e00ff */
[----:B------:R-:W-:Y:S02]  /*1ed0*/  SHF.R.U32.HI R20, RZ, R7, R20 ;  /* 0x00000007ff147219 */ /* 0x000fe40000011614 */
[-C--:B---3--:R-:W-:Y:S02]  /*1ee0*/  SHF.R.U32.HI R17, RZ, R16.reuse, R17 ;  /* 0x00000010ff117219 */ /* 0x088fe40000011611 */
[----:B------:R-:W-:Y:S02]  /*1ef0*/  SHF.R.U32.HI R5, RZ, R16, R5 ;  /* 0x00000010ff057219 */ /* 0x000fe40000011605 */
[----:B------:R-:W-:Y:S02]  /*1f00*/  SEL R17, R0, R17, !P0 ;  /* 0x0000001100117207 */ /* 0x000fe40004000000 */
[----:B------:R-:W-:Y:S02]  /*1f10*/  SHF.R.U32.HI R22, RZ, R7, R22 ;  /* 0x00000007ff167219 */ /* 0x000fe40000011616 */
[----:B----4-:R-:W-:-:S02]  /*1f20*/  ISETP.NE.AND P1, PT, R18, 0x1, PT ;  /* 0x000000011200780c */ /* 0x010fc40003f25270 */
[----:B------:R-:W-:Y:S02]  /*1f30*/  SEL R5, R8, R5, !P0 ;  /* 0x0000000508057207 */ /* 0x000fe40004000000 */
[----:B------:R-:W-:Y:S02]  /*1f40*/  SEL R19, R9, R20, !P1 ;  /* 0x0000001409137207 */ /* 0x000fe40004800000 */
[----:B------:R-:W-:Y:S01]  /*1f50*/  SEL R7, R11, R22, !P1 ;  /* 0x000000160b077207 */ /* 0x000fe20004800000 */
[----:B--2---:R-:W-:-:S04]  /*1f60*/  IMAD.HI.U32 R20, R17, R2, RZ ;  /* 0x0000000211147227 */ /* 0x004fc800078e00ff */
[----:B------:R-:W-:Y:S01]  /*1f70*/  IMAD.HI.U32 R6, R19, R2, RZ ;  /* 0x0000000213067227 */ /* 0x000fe200078e00ff */
[----:B------:R-:W-:-:S04]  /*1f80*/  @P3 SHF.R.U32.HI R17, RZ, R3, R20 ;  /* 0x00000003ff113219 */ /* 0x000fc80000011614 */
[----:B------:R-:W-:Y:S01]  /*1f90*/  @P3 SHF.R.U32.HI R19, RZ, R3, R6 ;  /* 0x00000003ff133219 */ /* 0x000fe20000011606 */
[----:B------:R-:W-:-:S04]  /*1fa0*/  IMAD R17, R68, R17, RZ ;  /* 0x0000001144117224 */ /* 0x000fc800078e02ff */
[----:B------:R-:W-:Y:S01]  /*1fb0*/  IMAD R6, R68, R19, RZ ;  /* 0x0000001344067224 */ /* 0x000fe200078e02ff */
[C---:B------:R-:W-:Y:S02]  /*1fc0*/  ISETP.GE.AND P0, PT, R5.reuse, R17, PT ;  /* 0x000000110500720c */ /* 0x040fe40003f06270 */
[----:B------:R-:W-:Y:S02]  /*1fd0*/  IADD3 R17, PT, PT, -R5, RZ, RZ ;  /* 0x000000ff05117210 */ /* 0x000fe40007ffe1ff */
[----:B------:R-:W-:Y:S01]  /*1fe0*/  ISETP.GE.OR P0, PT, R7, R6, P0 ;  /* 0x000000060700720c */ /* 0x000fe20000706670 */
[----:B------:R-:W-:-:S04]  /*1ff0*/  IMAD.HI.U32 R6, R5, R2, RZ ;  /* 0x0000000205067227 */ /* 0x000fc800078e00ff */
[----:B------:R-:W-:Y:S01]  /*2000*/  IMAD R8, R4, R17, R8 ;  /* 0x0000001104087224 */ /* 0x000fe200078e0208 */
[----:B------:R-:W-:-:S04]  /*2010*/  SHF.R.U32.HI R6, RZ, R3, R6 ;  /* 0x00000003ff067219 */ /* 0x000fc80000011606 */
[----:B------:R-:W-:-:S03]  /*2020*/  SEL R6, R5, R6, !P3 ;  /* 0x0000000605067207 */ /* 0x000fc60005800000 */
[----:B------:R-:W-:-:S04]  /*2030*/  @!P0 IMAD.HI.U32 R16, R7, R2, RZ ;  /* 0x0000000207108227 */ /* 0x000fc800078e00ff */
[----:B------:R-:W-:Y:S01]  /*2040*/  IMAD.MOV R2, RZ, RZ, -R6 ;  /* 0x000000ffff027224 */ /* 0x000fe200078e0a06 */
[----:B------:R-:W-:-:S03]  /*2050*/  @!P0 SHF.R.U32.HI R16, RZ, R3, R16 ;  /* 0x00000003ff108219 */ /* 0x000fc60000011610 */
[----:B------:R-:W-:Y:S01]  /*2060*/  IMAD R2, R68, R2, R5 ;  /* 0x0000000244027224 */ /* 0x000fe200078e0205 */
        /* <DEDUP_REMOVED lines=9> */
.L_x_33:
[----:B------:R-:W1:Y:S02]  /*2100*/  LDCU UR8, c[0x0][0xb30] ;  /* 0x00016600ff0877ac */ /* 0x000e640008000800 */
[----:B-1----:R-:W-:-:S09]  /*2110*/  UISETP.NE.AND UP0, UPT, UR8, 0x1, UPT ;  /* 0x000000010800788c */ /* 0x002fd2000bf05270 */
[----:B------:R-:W-:Y:S05]  /*2120*/  BRA.U UP0, `(.L_x_34) ;  /* 0x0000000100407547 */ /* 0x000fea000b800000 */
[----:B------:R-:W1:Y:S08]  /*2130*/  LDC.64 R4, c[0x0][0xb10] ;  /* 0x0002c400ff047b82 */ /* 0x000e700000000a00 */
[----:B------:R-:W3:Y:S08]  /*2140*/  LDC.64 R2, c[0x0][0xb18] ;  /* 0x0002c600ff027b82 */ /* 0x000ef00000000a00 */
[----:B------:R-:W4:Y:S08]  /*2150*/  LDC R6, c[0x0][0xb20] ;  /* 0x0002c800ff067b82 */ /* 0x000f300000000800 */
[----:B------:R-:W2:Y:S01]  /*2160*/  LDC R16, c[0x0][0xb0c] ;  /* 0x0002c300ff107b82 */ /* 0x000ea20000000800 */
[----:B-1----:R-:W-:-:S05]  /*2170*/  IMAD.HI.U32 R4, R11, R4, RZ ;  /* 0x000000040b047227 */ /* 0x002fca00078e00ff */
[----:B------:R-:W-:Y:S01]  /*2180*/  SHF.R.U32.HI R4, RZ, R5, R4 ;  /* 0x00000005ff047219 */ /* 0x000fe20000011604 */
[----:B---3--:R-:W-:Y:S01]  /*2190*/  IMAD.HI.U32 R3, R8, R3, RZ ;  /* 0x0000000308037227 */ /* 0x008fe200078e00ff */
[----:B------:R-:W-:-:S04]  /*21a0*/  ISETP.NE.AND P0, PT, R2, 0x1, PT ;  /* 0x000000010200780c */ /* 0x000fc80003f05270 */
[----:B----4-:R-:W-:-:S04]  /*21b0*/  SHF.R.U32.HI R3, RZ, R6, R3 ;  /* 0x00000006ff037219 */ /* 0x010fc80000011603 */
[----:B------:R-:W-:Y:S02]  /*21c0*/  SEL R3, R8, R3, !P0 ;  /* 0x0000000308037207 */ /* 0x000fe40004000000 */
[----:B--2---:R-:W-:-:S04]  /*21d0*/  ISETP.NE.AND P1, PT, R16, 0x1, PT ;  /* 0x000000011000780c */ /* 0x004fc80003f25270 */
[----:B------:R-:W-:-:S05]  /*21e0*/  SEL R4, R11, R4, !P1 ;  /* 0x000000040b047207 */ /* 0x000fca0004800000 */
[----:B------:R-:W-:Y:S02]  /*21f0*/  IMAD.IADD R5, R3, 0x1, -R4 ;  /* 0x0000000103057824 */ /* 0x000fe400078e0a04 */
[----:B------:R-:W-:Y:S02]  /*2200*/  IMAD.IADD R3, R4, 0x1, -R3 ;  /* 0x0000000104037824 */ /* 0x000fe400078e0a03 */
[----:B------:R-:W-:Y:S02]  /*2210*/  IMAD R11, R5, R16, R11 ;  /* 0x00000010050b7224 */ /* 0x000fe400078e020b */
[----:B------:R-:W-:-:S07]  /*2220*/  IMAD R8, R3, R2, R8 ;  /* 0x0000000203087224 */ /* 0x000fce00078e0208 */
.L_x_34:
[----:B------:R-:W-:Y:S01]  /*2230*/  VIADD R14, R14, 0x1 ;  /* 0x000000010e0e7836 */ /* 0x000fe20000000000 */
[----:B------:R-:W-:Y:S01]  /*2240*/  UPLOP3.LUT UP3, UPT, UPT, UPT, UPT, 0x80, 0x8 ;  /* 0x000000000008789c */ /* 0x000fe20003f6f070 */
[----:B------:R-:W-:Y:S02]  /*2250*/  IMAD.IADD R19, R11, 0x1, R180 ;  /* 0x000000010b137824 */ /* 0x000fe400078e02b4 */
[----:B------:R-:W-:Y:S01]  /*2260*/  IMAD.IADD R18, R8, 0x1, R181 ;  /* 0x0000000108127824 */ /* 0x000fe200078e02b5 */
[----:B------:R-:W-:-:S04]  /*2270*/  ISETP.NE.AND P0, PT, R14, 0x2, PT ;  /* 0x000000020e00780c */ /* 0x000fc80003f05270 */
[----:B------:R-:W-:Y:S02]  /*2280*/  SEL R2, RZ, 0x1, P0 ;  /* 0x00000001ff027807 */ /* 0x000fe40000000000 */
[----:B------:R-:W-:Y:S02]  /*2290*/  SEL R14, R14, RZ, P0 ;  /* 0x000000ff0e0e7207 */ /* 0x000fe40000000000 */
[----:B------:R-:W-:Y:S01]  /*22a0*/  LOP3.LUT R13, R13, R2, RZ, 0x3c, !PT ;  /* 0x000000020d0d7212 */ /* 0x000fe200078e3cff */
[----:B------:R-:W-:Y:S06]  /*22b0*/  @P2 BRA `(.L_x_35) ;  /* 0xfffffff000942947 */ /* 0x000fec000383ffff */
[----:B------:R-:W-:Y:S01]  /*22c0*/  UIADD3 UR4, UPT, UPT, UR4, 0x38, URZ ;  /* 0x0000003804047890 */ /* 0x000fe2000fffe0ff */
[----:B------:R-:W-:-:S03]  /*22d0*/  SHF.L.U32 R3, R15, 0x1f, RZ ;  /* 0x0000001f0f037819 */ /* 0x000fc600000006ff */
[----:B------:R-:W-:-:S09]  /*22e0*/  ULEA UR5, UR6, UR4, 0x3 ;  /* 0x0000000406057291 */ /* 0x000fd2000f8e18ff */
[----:B------:R-:W1:Y:S02]  /*22f0*/  SYNCS.PHASECHK.TRANS64.TRYWAIT P0, [UR5], R3 ;  /* 0x00000003ff0075a7 */ /* 0x000e640008001105 */
[----:B-1----:R-:W-:Y:S05]  /*2300*/  @!P0 BRA `(.L_x_36) ;  /* 0x000000b0005c8947 */ /* 0x002fea0003800000 */
.L_x_307:
[----:B------:R-:W-:-:S04]  /*2310*/  UIADD3 UR6, UPT, UPT, UR6, 0x1, URZ ;  /* 0x0000000106067890 */ /* 0x000fc8000fffe0ff */
[----:B------:R-:W-:-:S04]  /*2320*/  UISETP.NE.AND UP0, UPT, UR6, 0x7, UPT ;  /* 0x000000070600788c */ /* 0x000fc8000bf05270 */
[----:B------:R-:W-:Y:S02]  /*2330*/  USEL UR7, URZ, 0x1, UP0 ;  /* 0x00000001ff077887 */ /* 0x000fe40008000000 */
[----:B------:R-:W-:-:S04]  /*2340*/  USEL UR6, UR6, URZ, UP0 ;  /* 0x000000ff06067287 */ /* 0x000fc80008000000 */
[----:B------:R-:W-:Y:S01]  /*2350*/  ULEA UR5, UR6, UR4, 0x3 ;  /* 0x0000000406057291 */ /* 0x000fe2000f8e18ff */
[----:B------:R-:W-:-:S04]  /*2360*/  LOP3.LUT R2, R15, UR7, RZ, 0x3c, !PT ;  /* 0x000000070f027c12 */ /* 0x000fc8000f8e3cff */
[----:B-1----:R-:W-:-:S04]  /*2370*/  SHF.L.U32 R3, R2, 0x1f, RZ ;  /* 0x0000001f02037819 */ /* 0x002fc800000006ff */
[----:B------:R-:W1:Y:S02]  /*2380*/  SYNCS.PHASECHK.TRANS64.TRYWAIT P0, [UR5], R3 ;  /* 0x00000003ff0075a7 */ /* 0x000e640008001105 */
[----:B-1----:R-:W-:Y:S05]  /*2390*/  @!P0 BRA `(.L_x_37) ;  /* 0x000000b000508947 */ /* 0x002fea0003800000 */
.L_x_309:
        /* <DEDUP_REMOVED lines=9> */
.L_x_311:
        /* <DEDUP_REMOVED lines=9> */
.L_x_313:
        /* <DEDUP_REMOVED lines=9> */
.L_x_315:
        /* <DEDUP_REMOVED lines=9> */
.L_x_317:
[----:B------:R-:W-:-:S04]  /*25e0*/  UIADD3 UR6, UPT, UPT, UR6, 0x1, URZ ;  /* 0x0000000106067890 */ /* 0x000fc8000fffe0ff */
[----:B------:R-:W-:-:S04]  /*25f0*/  UISETP.NE.AND UP0, UPT, UR6, 0x7, UPT ;  /* 0x000000070600788c */ /* 0x000fc8000bf05270 */
[----:B------:R-:W-:Y:S02]  /*2600*/  USEL UR5, URZ, 0x1, UP0 ;  /* 0x00000001ff057887 */ /* 0x000fe40008000000 */
[----:B------:R-:W-:-:S04]  /*2610*/  USEL UR6, UR6, URZ, UP0 ;  /* 0x000000ff06067287 */ /* 0x000fc80008000000 */
[----:B------:R-:W-:Y:S01]  /*2620*/  ULEA UR6, UR6, UR4, 0x3 ;  /* 0x0000000406067291 */ /* 0x000fe2000f8e18ff */
[----:B-1----:R-:W-:-:S04]  /*2630*/  LOP3.LUT R3, R2, UR5, RZ, 0x3c, !PT ;  /* 0x0000000502037c12 */ /* 0x002fc8000f8e3cff */
[----:B------:R-:W-:Y:S01]  /*2640*/  SHF.L.U32 R3, R3, 0x1f, RZ ;  /* 0x0000001f03037819 */ /* 0x000fe200000006ff */
[----:B--2---:R-:W-:-:S07]  /*2650*/  IMAD.U32 R0, RZ, RZ, UR6 ;  /* 0x00000006ff007e24 */ /* 0x004fce000f8e00ff */
.L_x_42:
[----:B-1----:R1:W2:Y:S02]  /*2660*/  SYNCS.PHASECHK.TRANS64.TRYWAIT P0, [R0+URZ], R3 ;  /* 0x00000003000075a7 */ /* 0x0022a400080011ff */
[----:B--2---:R-:W-:Y:S05]  /*2670*/  @!P0 NANOSLEEP.SYNCS 0x989680 ;  /* 0x009896800000895d */ /* 0x004fea0003900000 */
[----:B------:R-:W2:Y:S02]  /*2680*/  @!P0 SYNCS.PHASECHK.TRANS64 P0, [R0+URZ], R3 ;  /* 0x00000003000085a7 */ /* 0x000ea400080010ff */
[----:B--2---:R-:W-:Y:S05]  /*2690*/  @P0 EXIT ;  /* 0x000000000000094d */ /* 0x004fea0003800000 */
[----:B------:R-:W-:Y:S05]  /*26a0*/  BRA `(.L_x_42) ;  /* 0xfffffffc00ec7947 */ /* 0x000fea000383ffff */
.L_x_17:
[----:B------:R-:W-:-:S04]  /*26b0*/  UISETP.NE.AND UP0, UPT, UR37, URZ, UPT ;  /* 0x000000ff2500728c */ /* 0x000fc8000bf05270 */
[----:B------:R-:W-:-:S09]  /*26c0*/  UISETP.NE.OR UP0, UPT, UR8, 0x1, UP0 ;  /* 0x000000010800788c */ /* 0x000fd20008705670 */
[----:B------:R-:W-:Y:S05]  /*26d0*/  BRA.U UP0, `(.L_x_43) ;  /* 0x0000000500487547 */ /* 0x000fea000b800000 */
[----:B------:R-:W-:Y:S01]  /*26e0*/  ISETP.NE.AND P2, PT, R2, RZ, PT ;  /* 0x000000ff0200720c */ /* 0x000fe20003f45270 */
[----:B------:R-:W-:Y:S01]  /*26f0*/  IMAD.MOV.U32 R12, RZ, RZ, 0x1 ;  /* 0x00000001ff0c7424 */ /* 0x000fe200078e00ff */
[----:B------:R-:W-:Y:S02]  /*2700*/  CS2R R10, SRZ ;  /* 0x00000000000a7805 */ /* 0x000fe4000001ff00 */
[----:B------:R-:W-:Y:S01]  /*2710*/  CS2R R8, SRZ ;  /* 0x0000000000087805 */ /* 0x000fe2000001ff00 */
[----:B------:R-:W-:Y:S01]  /*2720*/  UMOV UR4, 0x400 ;  /* 0x0000040000047882 */ /* 0x000fe20000000000 */
[----:B------:R-:W-:Y:S01]  /*2730*/  UMOV UR6, URZ ;  /* 0x000000ff00067c82 */ /* 0x000fe20008000000 */
[----:B------:R-:W-:-:S12]  /*2740*/  ULEA UR37, UR37, UR4, 0x18 ;  /* 0x0000000425257291 */ /* 0x000fd8000f8ec0ff */
.L_x_47:
[----:B------:R-:W-:Y:S02]  /*2750*/  LEA R0, R8, UR37, 0x3 ;  /* 0x0000002508007c11 */ /* 0x000fe4000f8e18ff */
[----:B------:R-:W-:-:S03]  /*2760*/  SHF.L.U32 R5, R9, 0x1f, RZ ;  /* 0x0000001f09057819 */ /* 0x000fc600000006ff */
[----:B------:R-:W-:Y:S01]  /*2770*/  VIADD R4, R0, 0x110 ;  /* 0x0000011000047836 */ /* 0x000fe20000000000 */
[----:B------:R-:W1:Y:S02]  /*2780*/  SYNCS.PHASECHK.TRANS64.TRYWAIT P0, [R0+URZ+0x100], R5 ;  /* 0x00010005000075a7 */ /* 0x000e6400080011ff */
[----:B-1----:R-:W-:Y:S05]  /*2790*/  @!P0 BRA `(.L_x_44) ;  /* 0x000000ac00c88947 */ /* 0x002fea0003800000 */
.L_x_318:
[----:B------:R-:W-:Y:S01]  /*27a0*/  ULEA UR5, UR6, UR37, 0x3 ;  /* 0x0000002506057291 */ /* 0x000fe2000f8e18ff */
[----:B------:R-:W-:Y:S02]  /*27b0*/  PRMT R4, RZ, 0x654, R4 ;  /* 0x00000654ff047816 */ /* 0x000fe40000000004 */
[----:B-1----:R-:W-:Y:S01]  /*27c0*/  SHF.L.U32 R5, R12, 0x1f, RZ ;  /* 0x0000001f0c057819 */ /* 0x002fe200000006ff */
[----:B------:R-:W-:Y:S01]  /*27d0*/  UIADD3 UR4, UPT, UPT, UR5, 0xc0, URZ ;  /* 0x000000c005047890 */ /* 0x000fe2000fffe0ff */
[----:B------:R1:W-:Y:S05]  /*27e0*/  SYNCS.ARRIVE.TRANS64.RED.A1T0 RZ, [R4+URZ], RZ ;  /* 0x000000ff04ff79a7 */ /* 0x0003ea00081004ff */
[----:B------:R-:W-:Y:S01]  /*27f0*/  IMAD.U32 R7, RZ, RZ, UR4 ;  /* 0x00000004ff077e24 */ /* 0x000fe2000f8e00ff */
[----:B------:R-:W2:Y:S04]  /*2800*/  SYNCS.PHASECHK.TRANS64.TRYWAIT P0, [UR5+0xd0], R5 ;  /* 0x0000d005ff0075a7 */ /* 0x000ea80008001105 */
[----:B------:R-:W-:Y:S01]  /*2810*/  PRMT R6, R2, 0x654, R7 ;  /* 0x0000065402067816 */ /* 0x000fe20000000007 */
[----:B-1----:R-:W-:Y:S01]  /*2820*/  @!P2 IMAD.MOV.U32 R4, RZ, RZ, 0x10 ;  /* 0x00000010ff04a424 */ /* 0x002fe200078e00ff */
[----:B--2---:R-:W-:Y:S06]  /*2830*/  @!P0 BRA `(.L_x_45) ;  /* 0x000000ac00b48947 */ /* 0x004fec0003800000 */
.L_x_320:
[----:B------:R-:W-:Y:S01]  /*2840*/  ULEA UR4, UR6, UR37, 0x4 ;  /* 0x0000002506047291 */ /* 0x000fe2000f8e20ff */
[----:B------:R-:W-:Y:S01]  /*2850*/  SEL R3, R6, R3, !P2 ;  /* 0x0000000306037207 */ /* 0x000fe20005000000 */
[----:B------:R-:W-:Y:S01]  /*2860*/  UIADD3 UR5, UPT, UPT, UR5, 0xc0, URZ ;  /* 0x000000c005057890 */ /* 0x000fe2000fffe0ff */
[----:B-1----:R-:W-:Y:S01]  /*2870*/  LEA R0, R11, UR37, 0x3 ;  /* 0x000000250b007c11 */ /* 0x002fe2000f8e18ff */
[----:B------:R-:W-:Y:S01]  /*2880*/  UIADD3 UR4, UPT, UPT, UR4, 0x130, URZ ;  /* 0x0000013004047890 */ /* 0x000fe2000fffe0ff */
[----:B------:R-:W-:Y:S01]  /*2890*/  SHF.L.U32 R5, R10, 0x1f, RZ ;  /* 0x0000001f0a057819 */ /* 0x000fe200000006ff */
[----:B------:R1:W-:Y:S01]  /*28a0*/  @!P2 SYNCS.ARRIVE.TRANS64.RED RZ, [R3+URZ], R4 ;  /* 0x0000000403ffa9a7 */ /* 0x0003e200080004ff */
[----:B------:R-:W-:Y:S01]  /*28b0*/  UIADD3 UR6, UPT, UPT, UR6, 0x1, URZ ;  /* 0x0000000106067890 */ /* 0x000fe2000fffe0ff */
[----:B------:R-:W-:-:S03]  /*28c0*/  VIADD R8, R8, 0x1 ;  /* 0x0000000108087836 */ /* 0x000fc60000000000 */
[----:B------:R-:W-:Y:S02]  /*28d0*/  UISETP.NE.AND UP0, UPT, UR6, 0x2, UPT ;  /* 0x000000020600788c */ /* 0x000fe4000bf05270 */
[----:B------:R-:W-:Y:S06]  /*28e0*/  UGETNEXTWORKID.BROADCAST [UR4], [UR5] ;  /* 0x00000000040073ca */ /* 0x000fec0008000100 */
[----:B------:R-:W-:Y:S01]  /*28f0*/  USEL UR4, URZ, 0x1, UP0 ;  /* 0x00000001ff047887 */ /* 0x000fe20008000000 */
[----:B------:R-:W-:Y:S01]  /*2900*/  ISETP.NE.AND P0, PT, R8, 0x2, PT ;  /* 0x000000020800780c */ /* 0x000fe20003f05270 */
[----:B------:R-:W-:Y:S01]  /*2910*/  USEL UR6, UR6, URZ, UP0 ;  /* 0x000000ff06067287 */ /* 0x000fe20008000000 */
[----:B------:R-:W2:Y:S03]  /*2920*/  SYNCS.PHASECHK.TRANS64.TRYWAIT P1, [R0+URZ+0xc0], R5 ;  /* 0x0000c005000075a7 */ /* 0x000ea600080211ff */
[----:B------:R-:W-:Y:S01]  /*2930*/  LOP3.LUT R12, R12, UR4, RZ, 0x3c, !PT ;  /* 0x000000040c0c7c12 */ /* 0x000fe2000f8e3cff */
[----:B-12---:R-:W-:Y:S07]  /*2940*/  @!P1 BRA `(.L_x_46) ;  /* 0x000000ac00889947 */ /* 0x006fee0003800000 */
.L_x_321:
[C---:B------:R-:W-:Y:S01]  /*2950*/  LEA R4, R11.reuse, UR37, 0x4 ;  /* 0x000000250b047c11 */ /* 0x040fe2000f8e20ff */
[----:B-1----:R-:W-:Y:S01]  /*2960*/  VIADD R0, R0, 0xd0 ;  /* 0x000000d000007836 */ /* 0x002fe20000000000 */
[----:B------:R-:W-:Y:S01]  /*2970*/  SEL R8, R8, RZ, P0 ;  /* 0x000000ff08087207 */ /* 0x000fe20000000000 */
[----:B------:R-:W-:-:S03]  /*2980*/  VIADD R11, R11, 0x1 ;  /* 0x000000010b0b7836 */ /* 0x000fc60000000000 */
[----:B------:R-:W1:Y:S01]  /*2990*/  LDS.128 R4, [R4+0x130] ;  /* 0x0001300004047984 */ /* 0x000e620000000c00 */
[----:B------:R-:W-:Y:S02]  /*29a0*/  PRMT R0, RZ, 0x654, R0 ;  /* 0x00000654ff007816 */ /* 0x000fe40000000000 */
[C---:B------:R-:W-:Y:S01]  /*29b0*/  ISETP.NE.AND P1, PT, R11.reuse, 0x2, PT ;  /* 0x000000020b00780c */ /* 0x040fe20003f25270 */
[----:B------:R-:W-:Y:S01]  /*29c0*/  @!PT LDS RZ, [RZ] ;  /* 0x00000000fffff984 */ /* 0x000fe20000000800 */
[----:B------:R-:W-:Y:S01]  /*29d0*/  @!PT LDS RZ, [RZ] ;  /* 0x00000000fffff984 */ /* 0x000fe20000000800 */
[----:B------:R-:W-:Y:S01]  /*29e0*/  @!PT LDS RZ, [RZ] ;  /* 0x00000000fffff984 */ /* 0x000fe20000000800 */
[----:B------:R-:W-:Y:S01]  /*29f0*/  @!PT LDS RZ, [RZ] ;  /* 0x00000000fffff984 */ /* 0x000fe20000000800 */
[----:B------:R2:W-:Y:S06]  /*2a00*/  MEMBAR.ALL.CTA ;  /* 0x0000000000007992 */ /* 0x0005ec0000008000 */
[----:B--2---:R-:W2:Y:S01]  /*2a10*/  FENCE.VIEW.ASYNC.S ;  /* 0x00000000000073c6 */ /* 0x004ea20000000000 */
[----:B------:R-:W-:Y:S01]  /*2a20*/  SEL R11, R11, RZ, P1 ;  /* 0x000000ff0b0b7207 */ /* 0x000fe20000800000 */
[----:B--2---:R2:W-:Y:S01]  /*2a30*/  SYNCS.ARRIVE.TRANS64.RED.A1T0 RZ, [R0+URZ], RZ ;  /* 0x000000ff00ff79a7 */ /* 0x0045e200081004ff */
[----:B-1----:R-:W-:-:S02]  /*2a40*/  LOP3.LUT P3, RZ, R6, 0x1, RZ, 0xc0, !PT ;  /* 0x0000000106ff7812 */ /* 0x002fc4000786c0ff */
[----:B------:R-:W-:-:S04]  /*2a50*/  SEL R5, RZ, 0x1, P1 ;  /* 0x00000001ff057807 */ /* 0x000fc80000800000 */
[----:B------:R-:W-:Y:S02]  /*2a60*/  LOP3.LUT R10, R10, R5, RZ, 0x3c, !PT ;  /* 0x000000050a0a7212 */ /* 0x000fe400078e3cff */
[----:B--2---:R-:W-:-:S04]  /*2a70*/  SEL R0, RZ, 0x1, P0 ;  /* 0x00000001ff007807 */ /* 0x004fc80000000000 */
[----:B------:R-:W-:Y:S01]  /*2a80*/  LOP3.LUT R9, R9, R0, RZ, 0x3c, !PT ;  /* 0x0000000009097212 */ /* 0x000fe200078e3cff */
[----:B------:R-:W-:Y:S06]  /*2a90*/  @P3 BRA `(.L_x_47) ;  /* 0xfffffffc002c3947 */ /* 0x000fec000383ffff */
[----:B------:R-:W-:Y:S01]  /*2aa0*/  ULEA UR5, UR6, UR37, 0x3 ;  /* 0x0000002506057291 */ /* 0x000fe2000f8e18ff */
[----:B------:R-:W-:-:S08]  /*2ab0*/  SHF.L.U32 R3, R12, 0x1f, RZ ;  /* 0x0000001f0c037819 */ /* 0x000fd000000006ff */
[----:B------:R-:W1:Y:S02]  /*2ac0*/  SYNCS.PHASECHK.TRANS64 P0, [UR5+0xd0], R3 ;  /* 0x0000d003ff0075a7 */ /* 0x000e640008001005 */
[----:B-1----:R-:W-:Y:S05]  /*2ad0*/  @P0 BRA `(.L_x_48) ;  /* 0x0000000000080947 */ /* 0x002fea0003800000 */
[----:B------:R-:W1:Y:S02]  /*2ae0*/  SYNCS.PHASECHK.TRANS64.TRYWAIT P0, [UR5+0xd0], R3 ;  /* 0x0000d003ff0075a7 */ /* 0x000e640008001105 */
[----:B-1----:R-:W-:Y:S05]  /*2af0*/  @!P0 BRA `(.L_x_49) ;  /* 0x000000ac00308947 */ /* 0x002fea0003800000 */
.L_x_48:
[----:B------:R-:W-:-:S04]  /*2b00*/  UIADD3 UR4, UPT, UPT, UR6, 0x1, URZ ;  /* 0x0000000106047890 */ /* 0x000fc8000fffe0ff */
[----:B------:R-:W-:-:S04]  /*2b10*/  UISETP.NE.AND UP0, UPT, UR4, 0x2, UPT ;  /* 0x000000020400788c */ /* 0x000fc8000bf05270 */
[----:B------:R-:W-:Y:S02]  /*2b20*/  USEL UR7, URZ, 0x1, UP0 ;  /* 0x00000001ff077887 */ /* 0x000fe40008000000 */
[----:B------:R-:W-:-:S04]  /*2b30*/  USEL UR4, UR4, URZ, UP0 ;  /* 0x000000ff04047287 */ /* 0x000fc80008000000 */
[----:B------:R-:W-:Y:S01]  /*2b40*/  ULEA UR4, UR4, UR37, 0x3 ;  /* 0x0000002504047291 */ /* 0x000fe2000f8e18ff */
[----:B-1----:R-:W-:-:S04]  /*2b50*/  LOP3.LUT R3, R12, UR7, RZ, 0x3c, !PT ;  /* 0x000000070c037c12 */ /* 0x002fc8000f8e3cff */
[----:B------:R-:W-:-:S04]  /*2b60*/  SHF.L.U32 R0, R3, 0x1f, RZ ;  /* 0x0000001f03007819 */ /* 0x000fc800000006ff */
[----:B------:R-:W1:Y:S02]  /*2b70*/  SYNCS.PHASECHK.TRANS64 P0, [UR4+0xd0], R0 ;  /* 0x0000d000ff0075a7 */ /* 0x000e640008001004 */
[----:B-1----:R-:W-:Y:S05]  /*2b80*/  @P0 EXIT ;  /* 0x000000000000094d */ /* 0x002fea0003800000 */
[----:B------:R-:W-:Y:S02]  /*2b90*/  SHF.L.U32 R3, R3, 0x1f, RZ ;  /* 0x0000001f03037819 */ /* 0x000fe400000006ff */
[----:B------:R-:W-:-:S07]  /*2ba0*/  MOV R0, UR4 ;  /* 0x0000000400007c02 */ /* 0x000fce0008000f00 */
.L_x_50:
[----:B-1----:R1:W2:Y:S02]  /*2bb0*/  SYNCS.PHASECHK.TRANS64.TRYWAIT P0, [R0+URZ+0xd0], R3 ;  /* 0x0000d003000075a7 */ /* 0x0022a400080011ff */
[----:B--2---:R-:W-:Y:S05]  /*2bc0*/  @!P0 NANOSLEEP.SYNCS 0x989680 ;  /* 0x009896800000895d */ /* 0x004fea0003900000 */
[----:B------:R-:W2:Y:S02]  /*2bd0*/  @!P0 SYNCS.PHASECHK.TRANS64 P0, [R0+URZ+0xd0], R3 ;  /* 0x0000d003000085a7 */ /* 0x000ea400080010ff */
[----:B--2---:R-:W-:Y:S05]  /*2be0*/  @P0 EXIT ;  /* 0x000000000000094d */ /* 0x004fea0003800000 */
[----:B------:R-:W-:Y:S05]  /*2bf0*/  BRA `(.L_x_50) ;  /* 0xfffffffc00ec7947 */ /* 0x000fea000383ffff */
.L_x_43:
[----:B------:R-:W-:-:S09]  /*2c00*/  UISETP.NE.AND UP0, UPT, UR8, URZ, UPT ;  /* 0x000000ff0800728c */ /* 0x000fd2000bf05270 */
[----:B------:R-:W-:Y:S05]  /*2c10*/  BRA.U UP0, `(.L_x_51) ;  /* 0x0000000d00347547 */ /* 0x000fea000b800000 */
[----:B------:R-:W-:Y:S01]  /*2c20*/  UMOV UR4, 0x40 ;  /* 0x0000004000047882 */ /* 0x000fe20000000000 */
[----:B------:R-:W-:Y:S01]  /*2c30*/  NOP ;  /* 0x0000000000007918 */ /* 0x000fe20000000000 */
[----:B------:R-:W-:Y:S01]  /*2c40*/  ULEA UR4, UR37, UR4, 0x18 ;  /* 0x0000000425047291 */ /* 0x000fe2000f8ec0ff */
[----:B------:R-:W-:Y:S02]  /*2c50*/  UMOV UR5, 0x400 ;  /* 0x0000040000057882 */ /* 0x000fe40000000000 */
[----:B------:R-:W-:-:S06]  /*2c60*/  ULEA UR37, UR37, UR5, 0x18 ;  /* 0x0000000525257291 */ /* 0x000fcc000f8ec0ff */
[----:B------:R-:W1:Y:S02]  /*2c70*/  LDS.U8 R0, [UR4+0x1c] ;  /* 0x00001c04ff007984 */ /* 0x000e640008000000 */
[----:B-1----:R-:W-:-:S13]  /*2c80*/  ISETP.NE.AND P0, PT, R0, RZ, PT ;  /* 0x000000ff0000720c */ /* 0x002fda0003f05270 */
[----:B------:R-:W-:Y:S05]  /*2c90*/  @P0 BRA `(.L_x_52) ;  /* 0x0000000000580947 */ /* 0x000fea0003800000 */
[----:B------:R-:W-:-:S13]  /*2ca0*/  ELECT P0, URZ, PT ;  /* 0x0000000000ff782f */ /* 0x000fda0003800000 */
[----:B------:R-:W-:Y:S05]  /*2cb0*/  @!P0 BRA `(.L_x_53) ;  /* 0x0000000000608947 */ /* 0x000fea0003800000 */
[----:B------:R-:W-:Y:S01]  /*2cc0*/  UMOV UR5, 0x10 ;  /* 0x0000001000057882 */ /* 0x000fe20000000000 */
[----:B------:R-:W-:Y:S01]  /*2cd0*/  HFMA2 R0, -RZ, RZ, 0, 5.9604644775390625e-08 ;  /* 0x00000001ff007431 */ /* 0x000fe200000001ff */
[----:B------:R-:W-:-:S03]  /*2ce0*/  MOV R2, 0xffff ;  /* 0x0000ffff00027802 */ /* 0x000fc60000000f00 */
[----:B------:R-:W-:Y:S04]  /*2cf0*/  DEPBAR.LE SB1, 0x36 ;  /* 0x00009d800000791a */ /* 0x000fe80000000000 */
[----:B------:R-:W1:Y:S02]  /*2d00*/  UTCATOMSWS.FIND_AND_SET.ALIGN UP0, UR5, UR5 ;  /* 0x00000005000575e3 */ /* 0x000e640008000800 */
[----:B-1----:R-:W-:Y:S01]  /*2d10*/  MOV R3, UR5 ;  /* 0x0000000500037c02 */ /* 0x002fe20008000f00 */
[----:B------:R-:W-:Y:S06]  /*2d20*/  BRA.U UP0, `(.L_x_54) ;  /* 0x0000000100187547 */ /* 0x000fec000b800000 */
.L_x_55:
[----:B------:R-:W-:Y:S05]  /*2d30*/  NANOSLEEP 0x64 ;  /* 0x000000640000795d */ /* 0x000fea0003800000 */
[----:B------:R-:W-:-:S05]  /*2d40*/  UMOV UR5, 0x10 ;  /* 0x0000001000057882 */ /* 0x000fca0000000000 */
[----:B------:R-:W-:Y:S04]  /*2d50*/  DEPBAR.LE SB1, 0x36 ;  /* 0x00009d800000791a */ /* 0x000fe80000000000 */
[----:B------:R-:W1:Y:S02]  /*2d60*/  UTCATOMSWS.FIND_AND_SET.ALIGN UP0, UR5, UR5 ;  /* 0x00000005000575e3 */ /* 0x000e640008000800 */
[----:B-1----:R-:W-:Y:S01]  /*2d70*/  MOV R3, UR5 ;  /* 0x0000000500037c02 */ /* 0x002fe20008000f00 */
[----:B------:R-:W-:Y:S05]  /*2d80*/  BRA.U !UP0, `(.L_x_55) ;  /* 0xfffffffd08e87547 */ /* 0x000fea000b83ffff */
.L_x_54:
[-C--:B------:R-:W-:Y:S02]  /*2d90*/  SHF.L.U32 R2, R2, R3.reuse, RZ ;  /* 0x0000000302027219 */ /* 0x080fe400000006ff */
[----:B------:R-:W-:Y:S01]  /*2da0*/  SHF.L.U32 R0, R0, R3, RZ ;  /* 0x0000000300007219 */ /* 0x000fe200000006ff */
[----:B------:R-:W-:Y:S02]  /*2db0*/  IMAD.SHL.U32 R3, R3, 0x20, RZ ;  /* 0x0000002003037824 */ /* 0x000fe400078e00ff */
[----:B------:R1:W-:Y:S04]  /*2dc0*/  ATOMS.OR RZ, [UR4+0x14], R2 ;  /* 0x00001402ffff798c */ /* 0x0003e8000b000004 */
[----:B------:R1:W-:Y:S04]  /*2dd0*/  ATOMS.OR RZ, [UR4+0x18], R0 ;  /* 0x00001800ffff798c */ /* 0x0003e8000b000004 */
[----:B------:R1:W-:Y:S01]  /*2de0*/  STS [UR37+0x150], R3 ;  /* 0x00015003ff007988 */ /* 0x0003e20008000825 */
[----:B------:R-:W-:Y:S05]  /*2df0*/  BRA `(.L_x_53) ;  /* 0x0000000000107947 */ /* 0x000fea0003800000 */
.L_x_52:
[----:B------:R-:W-:Y:S02]  /*2e00*/  MOV R0, 0xffffffff ;  /* 0xffffffff00007802 */ /* 0x000fe40000000f00 */
[----:B------:R-:W-:-:S03]  /*2e10*/  MOV R2, 0x2e40 ;  /* 0x00002e4000027802 */ /* 0x000fc60000000f00 */
[----:B------:R1:W-:Y:S04]  /*2e20*/  STS [UR37+0x150], R0 ;  /* 0x00015000ff007988 */ /* 0x0003e80008000825 */
[----:B-1-3-5:R-:W-:Y:S05]  /*2e30*/  CALL.REL.NOINC `($__internal_1_$__cuda_sm10x_tcgen05_guardrail_trap_phase_invalid_during_alloc) ;  /* 0x000000b000087944 */ /* 0x02afea0003c00000 */
.L_x_53:
[----:B------:R-:W-:Y:S05]  /*2e40*/  WARPSYNC.ALL ;  /* 0x0000000000007948 */ /* 0x000fea0003800000 */
[----:B------:R-:W2:Y:S01]  /*2e50*/  S2UR UR6, SR_CgaCtaId ;  /* 0x00000000000679c3 */ /* 0x000ea20000008800 */
[----:B------:R-:W-:Y:S01]  /*2e60*/  UMOV UR4, 0x400 ;  /* 0x0000040000047882 */ /* 0x000fe20000000000 */
[----:B------:R-:W-:-:S06]  /*2e70*/  NOP ;  /* 0x0000000000007918 */ /* 0x000fcc0000000000 */
[----:B------:R-:W-:Y:S06]  /*2e80*/  BAR.ARV 0x6, 0xa0 ;  /* 0x0182800000007b1d */ /* 0x000fec0000002000 */
[----:B------:R-:W4:Y:S01]  /*2e90*/  LDCU UR7, c[0x0][0x38c] ;  /* 0x00007180ff0777ac */ /* 0x000f220008000800 */
[----:B------:R-:W-:Y:S01]  /*2ea0*/  IMAD.MOV.U32 R11, RZ, RZ, 0x1 ;  /* 0x00000001ff0b7424 */ /* 0x000fe200078e00ff */
[----:B------:R-:W-:Y:S01]  /*2eb0*/  CS2R R8, SRZ ;  /* 0x0000000000087805 */ /* 0x000fe2000001ff00 */
[----:B------:R-:W-:Y:S01]  /*2ec0*/  IMAD.MOV.U32 R10, RZ, RZ, RZ ;  /* 0x000000ffff0a7224 */ /* 0x000fe200078e00ff */
[----:B------:R-:W-:Y:S01]  /*2ed0*/  UMOV UR18, URZ ;  /* 0x000000ff00127c82 */ /* 0x000fe20008000000 */
[----:B------:R-:W-:Y:S01]  /*2ee0*/  UMOV UR17, URZ ;  /* 0x000000ff00117c82 */ /* 0x000fe20008000000 */
[----:B------:R-:W-:Y:S01]  /*2ef0*/  UMOV UR22, 0x0 ;  /* 0x0000000000167882 */ /* 0x000fe20000000000 */
[----:B------:R-:W-:Y:S01]  /*2f00*/  UMOV UR23, 0x8400010 ;  /* 0x0840001000177882 */ /* 0x000fe20000000000 */
[----:B------:R-:W-:Y:S01]  /*2f10*/  UMOV UR20, 0x0 ;  /* 0x0000000000147882 */ /* 0x000fe20000000000 */
[----:B------:R-:W-:Y:S01]  /*2f20*/  UMOV UR21, 0x8400010 ;  /* 0x0840001000157882 */ /* 0x000fe20000000000 */
[----:B--2---:R-:W-:Y:S01]  /*2f30*/  ULEA UR6, UR6, UR4, 0x18 ;  /* 0x0000000406067291 */ /* 0x004fe2000f8ec0ff */
[----:B------:R-:W2:Y:S03]  /*2f40*/  LDCU UR4, c[0x0][0x38c] ;  /* 0x00007180ff0477ac */ /* 0x000ea60008000800 */
[----:B------:R-:W-:-:S02]  /*2f50*/  UIADD3 UR11, UPT, UPT, UR6, 0xc400, URZ ;  /* 0x0000c400060b7890 */ /* 0x000fc4000fffe0ff */
[----:B----4-:R-:W-:-:S03]  /*2f60*/  UIADD3 UR7, UPT, UPT, UR7, 0x3f, URZ ;  /* 0x0000003f07077890 */ /* 0x010fc6000fffe0ff */
[----:B-1----:R-:W1:Y:S01]  /*2f70*/  LDS R0, [UR6+0x150] ;  /* 0x00015006ff007984 */ /* 0x002e620008000800 */
[----:B------:R-:W-:Y:S02]  /*2f80*/  UIADD3 UR12, UPT, UPT, UR6, 0x1a400, URZ ;  /* 0x0001a400060c7890 */ /* 0x000fe4000fffe0ff */
[----:B------:R-:W-:Y:S02]  /*2f90*/  USHF.R.S32.HI UR5, URZ, 0x1f, UR7 ;  /* 0x0000001fff057899 */ /* 0x000fe40008011407 */
[----:B------:R-:W-:Y:S02]  /*2fa0*/  USHF.R.U32.HI UR11, URZ, 0x4, UR11 ;  /* 0x00000004ff0b7899 */ /* 0x000fe4000801160b */
[----:B------:R-:W-:Y:S02]  /*2fb0*/  ULEA.HI UR5, UR5, UR7, URZ, 0x6 ;  /* 0x0000000705057291 */ /* 0x000fe4000f8f30ff */
[----:B------:R-:W-:Y:S02]  /*2fc0*/  USHF.R.U32.HI UR12, URZ, 0x4, UR12 ;  /* 0x00000004ff0c7899 */ /* 0x000fe4000801160c */
[----:B------:R-:W-:-:S02]  /*2fd0*/  USHF.R.S32.HI UR5, URZ, 0x6, UR5 ;  /* 0x00000006ff057899 */ /* 0x000fc40008011405 */
[----:B------:R-:W-:Y:S02]  /*2fe0*/  ULOP3.LUT UR11, UR11, 0x3fff, URZ, 0xc0, !UPT ;  /* 0x00003fff0b0b7892 */ /* 0x000fe4000f8ec0ff */
[----:B------:R-:W-:Y:S02]  /*2ff0*/  UISETP.LT.AND UP0, UPT, UR5, 0x1, UPT ;  /* 0x000000010500788c */ /* 0x000fe4000bf01270 */
[----:B------:R-:W-:Y:S02]  /*3000*/  ULOP3.LUT UR12, UR12, 0x3fff, URZ, 0xc0, !UPT ;  /* 0x00003fff0c0c7892 */ /* 0x000fe4000f8ec0ff */
[----:B------:R-:W-:Y:S02]  /*3010*/  USEL UR10, UR5, 0x1, !UP0 ;  /* 0x00000001050a7887 */ /* 0x000fe4000c000000 */
[----:B------:R-:W-:Y:S02]  /*3020*/  ULOP3.LUT UR11, UR11, 0x10000, URZ, 0xfc, !UPT ;  /* 0x000100000b0b7892 */ /* 0x000fe4000f8efcff */
[----:B------:R-:W-:-:S02]  /*3030*/  ULOP3.LUT UR12, UR12, 0x10000, URZ, 0xfc, !UPT ;  /* 0x000100000c0c7892 */ /* 0x000fc4000f8efcff */
[----:B------:R-:W-:Y:S02]  /*3040*/  UIADD3 UR10, UPT, UPT, -UR10, URZ, URZ ;  /* 0x000000ff0a0a7290 */ /* 0x000fe4000fffe1ff */
[----:B--2---:R-:W-:Y:S01]  /*3050*/  UISETP.GE.AND UP3, UPT, UR4, 0x1, UPT ;  /* 0x000000010400788c */ /* 0x004fe2000bf66270 */
[----:B-1----:R-:W-:-:S15]  /*3060*/  R2UR UR19, R0 ;  /* 0x00000000001372ca */ /* 0x002fde00000e0000 */
.L_x_62:
[----:B------:R-:W-:Y:S02]  /*3070*/  LEA R0, R10, UR6, 0x3 ;  /* 0x000000060a007c11 */ /* 0x000fe4000f8e18ff */
[----:B------:R-:W-:Y:S02]  /*3080*/  SHF.L.U32 R5, R9, 0x1f, RZ ;  /* 0x0000001f09057819 */ /* 0x000fe400000006ff */
[----:B------:R-:W-:Y:S01]  /*3090*/  PLOP3.LUT P0, PT, PT, PT, UP3, 0x80, 0x8 ;  /* 0x000000000008781c */ /* 0x000fe20003f0f038 */
[----:B------:R-:W-:Y:S01]  /*30a0*/  VIADD R3, R0, 0xd0 ;  /* 0x000000d000037836 */ /* 0x000fe20000000000 */
[----:B-1----:R-:W1:Y:S02]  /*30b0*/  SYNCS.PHASECHK.TRANS64.TRYWAIT P1, [R0+URZ+0xc0], R5 ;  /* 0x0000c005000075a7 */ /* 0x002e6400080211ff */
[----:B-1--4-:R-:W-:Y:S09]  /*30c0*/  @!P1 BRA `(.L_x_56) ;  /* 0x000000a400d49947 */ /* 0x012ff20003800000 */
.L_x_323:
[----:B------:R-:W-:Y:S01]  /*30d0*/  LEA R4, R10, UR6, 0x4 ;  /* 0x000000060a047c11 */ /* 0x000fe2000f8e20ff */
[----:B------:R-:W-:Y:S01]  /*30e0*/  @UP3 ULEA UR4, UR17, UR6, 0x3 ;  /* 0x0000000611043291 */ /* 0x000fe2000f8e18ff */
[----:B------:R-:W-:Y:S01]  /*30f0*/  PLOP3.LUT P2, PT, PT, PT, PT, 0x80, 0x8 ;  /* 0x000000000008781c */ /* 0x000fe20003f4f070 */
[----:B------:R-:W-:Y:S01]  /*3100*/  ULEA UR8, UR18, UR6, 0x3 ;  /* 0x0000000612087291 */ /* 0x000fe2000f8e18ff */
[----:B------:R-:W-:Y:S01]  /*3110*/  PRMT R3, RZ, 0x654, R3 ;  /* 0x00000654ff037816 */ /* 0x000fe20000000003 */
[----:B------:R-:W-:Y:S01]  /*3120*/  ULEA UR9, UR18, UR19, 0x8 ;  /* 0x0000001312097291 */ /* 0x000fe2000f8e40ff */
[----:B-1----:R-:W1:Y:S01]  /*3130*/  LDS.128 R4, [R4+0x130] ;  /* 0x0001300004047984 */ /* 0x002e620000000c00 */
[----:B------:R-:W-:Y:S02]  /*3140*/  @P0 SHF.L.U32 R2, R8, 0x1f, RZ ;  /* 0x0000001f08020819 */ /* 0x000fe400000006ff */
[----:B------:R-:W-:Y:S01]  /*3150*/  SHF.L.U32 R0, R11, 0x1f, RZ ;  /* 0x0000001f0b007819 */ /* 0x000fe200000006ff */
[----:B------:R-:W-:Y:S01]  /*3160*/  @!PT LDS RZ, [RZ] ;  /* 0x00000000fffff984 */ /* 0x000fe20000000800 */
[----:B------:R-:W-:Y:S01]  /*3170*/  @!PT LDS RZ, [RZ] ;  /* 0x00000000fffff984 */ /* 0x000fe20000000800 */
[----:B------:R-:W-:Y:S01]  /*3180*/  @!PT LDS RZ, [RZ] ;  /* 0x00000000fffff984 */ /* 0x000fe20000000800 */
[----:B------:R-:W-:Y:S01]  /*3190*/  @!PT LDS RZ, [RZ] ;  /* 0x00000000fffff984 */ /* 0x000fe20000000800 */
[----:B------:R2:W-:Y:S06]  /*31a0*/  MEMBAR.ALL.CTA ;  /* 0x0000000000007992 */ /* 0x0005ec0000008000 */
[----:B--2---:R-:W2:Y:S02]  /*31b0*/  FENCE.VIEW.ASYNC.S ;  /* 0x00000000000073c6 */ /* 0x004ea40000000000 */
[----:B--2---:R2:W-:Y:S01]  /*31c0*/  SYNCS.ARRIVE.TRANS64.RED.A1T0 RZ, [R3+URZ], RZ ;  /* 0x000000ff03ff79a7 */ /* 0x0045e200081004ff */
[----:B------:R2:W4:Y:S01]  /*31d0*/  @P0 SYNCS.PHASECHK.TRANS64.TRYWAIT P2, [UR4], R2 ;  /* 0x00000002ff0005a7 */ /* 0x0005220008041104 */
[----:B-1----:R-:W-:Y:S01]  /*31e0*/  LOP3.LUT P1, RZ, R6, 0x1, RZ, 0xc0, !PT ;  /* 0x0000000106ff7812 */ /* 0x002fe2000782c0ff */
[----:B------:R-:W1:Y:S02]  /*31f0*/  SYNCS.PHASECHK.TRANS64.TRYWAIT P0, [UR8+0xf0], R0 ;  /* 0x0000f000ff0075a7 */ /* 0x000e640008001108 */
[----:B-12-4-:R-:W-:Y:S10]  /*3200*/  @!P0 BRA `(.L_x_57) ;  /* 0x000000a400988947 */ /* 0x016ff40003800000 */
.L_x_325:
[----:B------:R-:W-:Y:S01]  /*3210*/  IADD3 R10, PT, PT, R10, 0x1, RZ ;  /* 0x000000010a0a7810 */ /* 0x000fe20007ffe0ff */
[----:B------:R-:W-:Y:S06]  /*3220*/  BRA.U !UP3, `(.L_x_58) ;  /* 0x000000010b987547 */ /* 0x000fec000b800000 */
[----:B------:R-:W-:Y:S01]  /*3230*/  UPLOP3.LUT UP4, UPT, UPT, UPT, UPT, 0x40, 0x4 ;  /* 0x000000000004789c */ /* 0x000fe20003f8e870 */
[----:B------:R-:W-:Y:S01]  /*3240*/  UMOV UR16, UR10 ;  /* 0x0000000a00107c82 */ /* 0x000fe20008000000 */
[----:B------:R-:W-:Y:S01]  /*3250*/  UMOV UR15, UR5 ;  /* 0x00000005000f7c82 */ /* 0x000fe20008000000 */
[----:B------:R-:W-:-:S08]  /*3260*/  UMOV UR14, UR17 ;  /* 0x00000011000e7c82 */ /* 0x000fd00008000000 */
.L_x_61:
[----:B------:R-:W-:Y:S02]  /*3270*/  UIADD3 UR16, UPT, UPT, UR16, 0x1, URZ ;  /* 0x0000000110107890 */ /* 0x000fe4000fffe0ff */
[----:B--2---:R-:W-:Y:S02]  /*3280*/  ULEA UR7, UR14, UR6, 0x3 ;  /* 0x000000060e077291 */ /* 0x004fe4000f8e18ff */
[----:B------:R-:W-:Y:S01]  /*3290*/  UISETP.NE.AND UP0, UPT, UR16, URZ, UPT ;  /* 0x000000ff1000728c */ /* 0x000fe2000bf05270 */
[----:B----4-:R-:W-:Y:S10]  /*32a0*/  @P2 BRA `(.L_x_59) ;  /* 0x00000000000c2947 */ /* 0x010ff40003800000 */
[----:B-1----:R-:W-:Y:S04]  /*32b0*/  SHF.L.U32 R3, R8, 0x1f, RZ ;  /* 0x0000001f08037819 */ /* 0x002fe800000006ff */
[----:B------:R-:W1:Y:S02]  /*32c0*/  SYNCS.PHASECHK.TRANS64.TRYWAIT P0, [UR7], R3 ;  /* 0x00000003ff0075a7 */ /* 0x000e640008001107 */
[----:B-1----:R-:W-:Y:S05]  /*32d0*/  @!P0 BRA `(.L_x_60) ;  /* 0x000000a4007c8947 */ /* 0x002fea0003800000 */
.L_x_59:
[----:B------:R-:W-:Y:S01]  /*32e0*/  UISETP.NE.AND UP1, UPT, UR15, 0x1, UPT ;  /* 0x000000010f00788c */ /* 0x000fe2000bf25270 */
[----:B------:R-:W-:Y:S01]  /*32f0*/  PLOP3.LUT P2, PT, PT, PT, PT, 0x80, 0x8 ;  /* 0x000000000008781c */ /* 0x000fe20003f4f070 */
[----:B------:R-:W-:Y:S02]  /*3300*/  UIADD3 UR17, UPT, UPT, UR14, 0x1, URZ ;  /* 0x000000010e117890 */ /* 0x000fe4000fffe0ff */
[----:B------:R-:W-:Y:S02]  /*3310*/  ULEA UR24, UR14, UR12, 0xa ;  /* 0x0000000c0e187291 */ /* 0x000fe4000f8e50ff */
[----:B------:R-:W-:Y:S01]  /*3320*/  UISETP.NE.AND UP2, UPT, UR17, 0x7, UPT ;  /* 0x000000071100788c */ /* 0x000fe2000bf45270 */
[----:B------:R-:W-:Y:S01]  /*3330*/  PLOP3.LUT P0, PT, PT, PT, UP1, 0x80, 0x8 ;  /* 0x000000000008781c */ /* 0x000fe20003f0f018 */
[----:B------:R-:W-:Y:S02]  /*3340*/  ULEA UR26, UR14, UR11, 0x9 ;  /* 0x0000000b0e1a7291 */ /* 0x000fe4000f8e48ff */
[----:B------:R-:W-:Y:S02]  /*3350*/  USEL UR13, URZ, 0x1, UP2 ;  /* 0x00000001ff0d7887 */ /* 0x000fe40009000000 */
[----:B------:R-:W-:Y:S02]  /*3360*/  USEL UR17, UR17, URZ, UP2 ;  /* 0x000000ff11117287 */ /* 0x000fe40009000000 */
[----:B------:R-:W-:Y:S02]  /*3370*/  UIADD3 UR30, UPT, UPT, UR24, 0x2, URZ ;  /* 0x00000002181e7890 */ /* 0x000fe4000fffe0ff */
[----:B------:R-:W-:Y:S01]  /*3380*/  @UP1 ULEA UR4, UR17, UR6, 0x3 ;  /* 0x0000000611041291 */ /* 0x000fe2000f8e18ff */
[----:B------:R-:W-:Y:S01]  /*3390*/  LOP3.LUT R8, R8, UR13, RZ, 0x3c, !PT ;  /* 0x0000000d08087c12 */ /* 0x000fe2000f8e3cff */
[----:B------:R-:W-:Y:S02]  /*33a0*/  UIADD3 UR28, UPT, UPT, UR26, 0x2, URZ ;  /* 0x000000021a1c7890 */ /* 0x000fe4000fffe0ff */
[----:B------:R-:W-:Y:S01]  /*33b0*/  UIADD3 UR7, UPT, UPT, UR7, 0x38, URZ ;  /* 0x0000003807077890 */ /* 0x000fe2000fffe0ff */
[----:B-1----:R-:W-:Y:S01]  /*33c0*/  @P0 SHF.L.U32 R0, R8, 0x1f, RZ ;  /* 0x0000001f08000819 */ /* 0x002fe200000006ff */
[----:B------:R-:W-:Y:S01]  /*33d0*/  UMOV UR25, 0x80004020 ;  /* 0x8000402000197882 */ /* 0x000fe20000000000 */
[----:B------:R-:W-:Y:S01]  /*33e0*/  UMOV UR27, 0x80004020 ;  /* 0x80004020001b7882 */ /* 0x000fe20000000000 */
[----:B------:R-:W-:Y:S01]  /*33f0*/  UMOV UR31, 0x80004020 ;  /* 0x80004020001f7882 */ /* 0x000fe20000000000 */
[----:B------:R2:W4:Y:S01]  /*3400*/  @P0 SYNCS.PHASECHK.TRANS64.TRYWAIT P2, [UR4], R0 ;  /* 0x00000000ff0005a7 */ /* 0x0005220008041104 */
[----:B------:R-:W-:Y:S01]  /*3410*/  UIADD3 UR15, UPT, UPT, UR15, -0x1, URZ ;  /* 0xffffffff0f0f7890 */ /* 0x000fe2000fffe0ff */
[----:B------:R2:W-:Y:S01]  /*3420*/  UTCQMMA gdesc[UR26], gdesc[UR24], tmem[UR9], tmem[UR22], idesc[UR23], UP4 ;  /* 0x00ff16181a0075ea */ /* 0x0005e2000a000309 */
[----:B------:R-:W-:Y:S01]  /*3430*/  UPLOP3.LUT UP4, UPT, UPT, UPT, UPT, 0x80, 0x8 ;  /* 0x000000000008789c */ /* 0x000fe20003f8f070 */
[----:B------:R-:W-:Y:S01]  /*3440*/  UMOV UR29, 0x80004020 ;  /* 0x80004020001d7882 */ /* 0x000fe20000000000 */
[----:B------:R-:W-:Y:S01]  /*3450*/  UMOV UR14, UR17 ;  /* 0x00000011000e7c82 */ /* 0x000fe20008000000 */
[----:B------:R2:W-:Y:S01]  /*3460*/  UTCQMMA gdesc[UR28], gdesc[UR30], tmem[UR9], tmem[UR20], idesc[UR21], UPT ;  /* 0x00ff141e1c0075ea */ /* 0x0005e2000b800309 */
[----:B------:R2:W-:Y:S01]  /*3470*/  UTCBAR [UR7], URZ ;  /* 0x000000ff070073e9 */ /* 0x0005e200080000ff */
[----:B------:R-:W-:Y:S06]  /*3480*/  BRA.U UP0, `(.L_x_61) ;  /* 0xfffffffd00787547 */ /* 0x000fec000b83ffff */
.L_x_58:
[----:B------:R-:W-:Y:S01]  /*3490*/  UIADD3 UR18, UPT, UPT, UR18, 0x1, URZ ;  /* 0x0000000112127890 */ /* 0x000fe2000fffe0ff */
[C---:B------:R-:W-:Y:S01]  /*34a0*/  ISETP.NE.AND P0, PT, R10.reuse, 0x2, PT ;  /* 0x000000020a00780c */ /* 0x040fe20003f05270 */
[----:B------:R-:W-:Y:S02]  /*34b0*/  UIADD3 UR8, UPT, UPT, UR8, 0xe0, URZ ;  /* 0x000000e008087890 */ /* 0x000fe4000fffe0ff */
[----:B------:R-:W-:Y:S01]  /*34c0*/  UISETP.NE.AND UP0, UPT, UR18, 0x2, UPT ;  /* 0x000000021200788c */ /* 0x000fe2000bf05270 */
[----:B-12---:R-:W-:Y:S02]  /*34d0*/  SEL R0, RZ, 0x1, P0 ;  /* 0x00000001ff007807 */ /* 0x006fe40000000000 */
[----:B------:R-:W-:Y:S01]  /*34e0*/  SEL R10, R10, RZ, P0 ;  /* 0x000000ff0a0a7207 */ /* 0x000fe20000000000 */
[----:B------:R-:W-:Y:S01]  /*34f0*/  USEL UR4, URZ, 0x1, UP0 ;  /* 0x00000001ff047887 */ /* 0x000fe20008000000 */
[----:B------:R-:W-:Y:S01]  /*3500*/  LOP3.LUT R9, R9, R0, RZ, 0x3c, !PT ;  /* 0x0000000009097212 */ /* 0x000fe200078e3cff */
[----:B------:R-:W-:Y:S01]  /*3510*/  USEL UR18, UR18, URZ, UP0 ;  /* 0x000000ff12127287 */ /* 0x000fe20008000000 */
[----:B------:R1:W-:Y:S03]  /*3520*/  UTCBAR [UR8], URZ ;  /* 0x000000ff080073e9 */ /* 0x0003e600080000ff */
[----:B------:R-:W-:Y:S01]  /*3530*/  LOP3.LUT R11, R11, UR4, RZ, 0x3c, !PT ;  /* 0x000000040b0b7c12 */ /* 0x000fe2000f8e3cff */
[----:B------:R-:W-:Y:S07]  /*3540*/  @P1 BRA `(.L_x_62) ;  /* 0xfffffff800c81947 */ /* 0x000fee000383ffff */
[----:B------:R-:W2:Y:S01]  /*3550*/  S2UR UR4, SR_CgaCtaId ;  /* 0x00000000000479c3 */ /* 0x000ea20000008800 */
[----:B------:R-:W-:Y:S01]  /*3560*/  ELECT P0, URZ, PT ;  /* 0x0000000000ff782f */ /* 0x000fe20003800000 */
[----:B------:R-:W-:Y:S01]  /*3570*/  IMAD.MOV.U32 R0, RZ, RZ, 0x1 ;  /* 0x00000001ff007424 */ /* 0x000fe200078e00ff */
[----:B------:R-:W-:Y:S01]  /*3580*/  UIADD3 UR6, UPT, UPT, UR6, 0xf0, URZ ;  /* 0x000000f006067890 */ /* 0x000fe2000fffe0ff */
[----:B------:R-:W-:Y:S01]  /*3590*/  SHF.L.U32 R3, R11, 0x1f, RZ ;  /* 0x0000001f0b037819 */ /* 0x000fe200000006ff */
[----:B------:R-:W-:-:S03]  /*35a0*/  UMOV UR5, 0x40 ;  /* 0x0000004000057882 */ /* 0x000fc60000000000 */
[----:B------:R-:W-:Y:S01]  /*35b0*/  UVIRTCOUNT.DEALLOC.SMPOOL 0x80 ;  /* 0x000000800000784c */ /* 0x000fe20000000000 */
[----:B--2---:R-:W-:Y:S02]  /*35c0*/  ULEA UR4, UR4, UR5, 0x18 ;  /* 0x0000000504047291 */ /* 0x004fe4000f8ec0ff */
[----:B------:R-:W-:-:S07]  /*35d0*/  ULEA UR5, UR18, UR6, 0x3 ;  /* 0x0000000612057291 */ /* 0x000fce000f8e18ff */
[----:B------:R2:W-:Y:S02]  /*35e0*/  @P0 STS.U8 [UR4+0x1c], R0 ;  /* 0x00001c00ff000988 */ /* 0x0005e40008000004 */
[----:B------:R-:W3:Y:S02]  /*35f0*/  SYNCS.PHASECHK.TRANS64.TRYWAIT P0, [UR5], R3 ;  /* 0x00000003ff0075a7 */ /* 0x000ee40008001105 */
[----:B--23--:R-:W-:Y:S05]  /*3600*/  @!P0 BRA `(.L_x_63) ;  /* 0x000000a000c88947 */ /* 0x00cfea0003800000 */
.L_x_328:
[----:B------:R-:W-:-:S04]  /*3610*/  UIADD3 UR7, UPT, UPT, UR18, 0x1, URZ ;  /* 0x0000000112077890 */ /* 0x000fc8000fffe0ff */
[----:B------:R-:W-:-:S04]  /*3620*/  UISETP.NE.AND UP0, UPT, UR7, 0x2, UPT ;  /* 0x000000020700788c */ /* 0x000fc8000bf05270 */
[----:B------:R-:W-:Y:S02]  /*3630*/  USEL UR5, URZ, 0x1, UP0 ;  /* 0x00000001ff057887 */ /* 0x000fe40008000000 */
[----:B------:R-:W-:-:S04]  /*3640*/  USEL UR7, UR7, URZ, UP0 ;  /* 0x000000ff07077287 */ /* 0x000fc80008000000 */
[----:B------:R-:W-:Y:S01]  /*3650*/  ULEA UR7, UR7, UR6, 0x3 ;  /* 0x0000000607077291 */ /* 0x000fe2000f8e18ff */
[----:B--2---:R-:W-:-:S04]  /*3660*/  LOP3.LUT R3, R11, UR5, RZ, 0x3c, !PT ;  /* 0x000000050b037c12 */ /* 0x004fc8000f8e3cff */
[----:B------:R-:W-:-:S04]  /*3670*/  SHF.L.U32 R3, R3, 0x1f, RZ ;  /* 0x0000001f03037819 */ /* 0x000fc800000006ff */
[----:B------:R-:W2:Y:S02]  /*3680*/  SYNCS.PHASECHK.TRANS64.TRYWAIT P0, [UR7], R3 ;  /* 0x00000003ff0075a7 */ /* 0x000ea40008001107 */
[----:B--2---:R-:W-:Y:S05]  /*3690*/  @!P0 BRA `(.L_x_64) ;  /* 0x000000a000bc8947 */ /* 0x004fea0003800000 */
.L_x_330:
[----:B------:R-:W-:Y:S01]  /*36a0*/  NOP ;  /* 0x0000000000007918 */ /* 0x000fe20000000000 */
[----:B--2---:R-:W2:Y:S01]  /*36b0*/  LDS R0, [UR4+0x14] ;  /* 0x00001404ff007984 */ /* 0x004ea20008000800 */
[----:B------:R-:W-:Y:S01]  /*36c0*/  ULOP3.LUT UR6, UR19, 0xffff, URZ, 0xc0, !UPT ;  /* 0x0000ffff13067892 */ /* 0x000fe2000f8ec0ff */
[----:B-1----:R-:W-:Y:S01]  /*36d0*/  UMOV UR8, 0xffff ;  /* 0x0000ffff00087882 */ /* 0x002fe20000000000 */
[----:B------:R-:W-:Y:S02]  /*36e0*/  UMOV UR5, 0x1 ;  /* 0x0000000100057882 */ /* 0x000fe40000000000 */
[----:B------:R-:W-:-:S04]  /*36f0*/  USHF.R.U32.HI UR6, URZ, 0x5, UR6 ;  /* 0x00000005ff067899 */ /* 0x000fc80008011606 */
[----:B------:R-:W-:Y:S02]  /*3700*/  USHF.L.U32 UR8, UR8, UR6, URZ ;  /* 0x0000000608087299 */ /* 0x000fe400080006ff */
[----:B------:R-:W-:-:S04]  /*3710*/  USHF.L.U32 UR5, UR5, UR6, URZ ;  /* 0x0000000605057299 */ /* 0x000fc800080006ff */
[----:B--2---:R-:W-:-:S04]  /*3720*/  LOP3.LUT R0, R0, UR8, RZ, 0xc0, !PT ;  /* 0x0000000800007c12 */ /* 0x004fc8000f8ec0ff */
[----:B------:R-:W-:-:S13]  /*3730*/  ISETP.NE.AND P0, PT, R0, UR8, PT ;  /* 0x0000000800007c0c */ /* 0x000fda000bf05270 */
[----:B------:R-:W-:Y:S05]  /*3740*/  @P0 BRA `(.L_x_65) ;  /* 0x0000000000580947 */ /* 0x000fea0003800000 */
[----:B------:R-:W1:Y:S02]  /*3750*/  LDS R0, [UR4+0x18] ;  /* 0x00001804ff007984 */ /* 0x000e640008000800 */
[----:B-1----:R-:W-:-:S04]  /*3760*/  LOP3.LUT R0, R0, UR5, RZ, 0xc0, !PT ;  /* 0x0000000500007c12 */ /* 0x002fc8000f8ec0ff */
[----:B------:R-:W-:-:S13]  /*3770*/  ISETP.NE.AND P0, PT, R0, UR5, PT ;  /* 0x0000000500007c0c */ /* 0x000fda000bf05270 */
[----:B------:R-:W-:Y:S05]  /*3780*/  @P0 BRA `(.L_x_66) ;  /* 0x00000000003c0947 */ /* 0x000fea0003800000 */
[----:B------:R-:W1:Y:S01]  /*3790*/  S2R R2, SR_LANEID ;  /* 0x0000000000027919 */ /* 0x000e620000000000 */
[----:B------:R-:W-:Y:S01]  /*37a0*/  ULOP3.LUT UR8, URZ, UR8, URZ, 0x33, !UPT ;  /* 0x00000008ff087292 */ /* 0x000fe2000f8e33ff */
[----:B------:R-:W-:Y:S01]  /*37b0*/  LOP3.LUT R4, RZ, UR5, RZ, 0x33, !PT ;  /* 0x00000005ff047c12 */ /* 0x000fe2000f8e33ff */
[----:B------:R-:W-:Y:S02]  /*37c0*/  VOTEU.ANY UR7, UPT, PT ;  /* 0x0000000000077886 */ /* 0x000fe400038e0100 */
[----:B------:R-:W-:Y:S01]  /*37d0*/  UFLO.U32 UR7, UR7 ;  /* 0x00000007000772bd */ /* 0x000fe200080e0000 */
[----:B------:R-:W2:Y:S01]  /*37e0*/  REDUX UR5, R4 ;  /* 0x00000000040573c4 */ /* 0x000ea20000000000 */
[----:B------:R-:W-:-:S06]  /*37f0*/  IMAD.U32 R0, RZ, RZ, UR8 ;  /* 0x00000008ff007e24 */ /* 0x000fcc000f8e00ff */
[----:B------:R3:W-:Y:S01]  /*3800*/  UTCATOMSWS.AND URZ, UR8 ;  /* 0x0000000800ff79e3 */ /* 0x0007e20008000000 */
[----:B------:R-:W4:Y:S01]  /*3810*/  REDUX UR6, R0 ;  /* 0x00000000000673c4 */ /* 0x000f220000000000 */
[----:B-1----:R-:W-:Y:S01]  /*3820*/  ISETP.EQ.U32.AND P0, PT, R2, UR7, PT ;  /* 0x0000000702007c0c */ /* 0x002fe2000bf02070 */
[----:B--2---:R-:W-:Y:S01]  /*3830*/  IMAD.U32 R2, RZ, RZ, UR5 ;  /* 0x00000005ff027e24 */ /* 0x004fe2000f8e00ff */
[----:B----4-:R-:W-:-:S11]  /*3840*/  MOV R3, UR6 ;  /* 0x0000000600037c02 */ /* 0x010fd60008000f00 */
[----:B------:R3:W-:Y:S04]  /*3850*/  @P0 ATOMS.AND RZ, [UR4+0x14], R3 ;  /* 0x00001403ffff098c */ /* 0x0007e8000a800004 */
[----:B------:R3:W-:Y:S01]  /*3860*/  @P0 ATOMS.AND RZ, [UR4+0x18], R2 ;  /* 0x00001802ffff098c */ /* 0x0007e2000a800004 */
[----:B------:R-:W-:Y:S05]  /*3870*/  BRA `(.L_x_67) ;  /* 0x0000000000147947 */ /* 0x000fea0003800000 */
.L_x_66:
[----:B------:R-:W-:Y:S02]  /*3880*/  MOV R2, 0x38a0 ;  /* 0x000038a000027802 */ /* 0x000fe40000000f00 */
[----:B----45:R-:W-:Y:S05]  /*3890*/  CALL.REL.NOINC `($__internal_0_$__cuda_sm10x_tcgen05_guardrail_trap_col_being_dealloced_not_returned_by_alloc) ;  /* 0x000000a400647944 */ /* 0x030fea0003c00000 */
[----:B------:R-:W-:Y:S05]  /*38a0*/  BRA `(.L_x_67) ;  /* 0x0000000000087947 */ /* 0x000fea0003800000 */
.L_x_65:
[----:B------:R-:W-:Y:S02]  /*38b0*/  MOV R2, 0x38d0 ;  /* 0x000038d000027802 */ /* 0x000fe40000000f00 */
[----:B----45:R-:W-:Y:S05]  /*38c0*/  CALL.REL.NOINC `($__internal_2_$__cuda_sm10x_tcgen05_guardrail_trap_unallocated_columns_being_dealloced) ;  /* 0x000000a400707944 */ /* 0x030fea0003c00000 */
.L_x_67:
[----:B------:R-:W-:Y:S01]  /*38d0*/  NOP ;  /* 0x0000000000007918 */ /* 0x000fe20000000000 */
[----:B---3--:R-:W-:Y:S05]  /*38e0*/  EXIT ;  /* 0x000000000000794d */ /* 0x008fea0003800000 */
.L_x_51:
[----:B------:R-:W-:-:S09]  /*38f0*/  UISETP.NE.OR UP3, UPT, UR8, 0x3, UP3 ;  /* 0x000000030800788c */ /* 0x000fd20009f65670 */
[----:B------:R-:W-:Y:S05]  /*3900*/  BRA.U UP3, `(.L_x_68) ;  /* 0x0000001103147547 */ /* 0x000fea000b800000 */
[----:B------:R-:W1:Y:S01]  /*3910*/  LDC R0, c[0x0][0xb30] ;  /* 0x0002cc00ff007b82 */ /* 0x000e620000000800 */
[----:B------:R-:W2:Y:S01]  /*3920*/  LDCU.64 UR8, c[0x0][0x888] ;  /* 0x00011100ff0877ac */ /* 0x000ea20008000a00 */
[----:B------:R-:W-:Y:S02]  /*3930*/  HFMA2 R29, -RZ, RZ, 0, 0 ;  /* 0x00000000ff1d7431 */ /* 0x000fe400000001ff */
[----:B------:R-:W-:Y:S01]  /*3940*/  IMAD.MOV.U32 R31, RZ, RZ, 0x1 ;  /* 0x00000001ff1f7424 */ /* 0x000fe200078e00ff */
[----:B------:R-:W-:Y:S01]  /*3950*/  MOV R27, 0x2000 ;  /* 0x00002000001b7802 */ /* 0x000fe20000000f00 */
[----:B------:R-:W4:Y:S01]  /*3960*/  LDCU.64 UR4, c[0x0][0x890] ;  /* 0x00011200ff0477ac */ /* 0x000f220008000a00 */
[----:B------:R-:W-:Y:S01]  /*3970*/  IMAD.MOV.U32 R30, RZ, RZ, RZ ;  /* 0x000000ffff1e7224 */ /* 0x000fe200078e00ff */
[----:B------:R-:W3:Y:S01]  /*3980*/  LDC R25, c[0x0][0x370] ;  /* 0x0000dc00ff197b82 */ /* 0x000ee20000000800 */
[----:B------:R-:W-:Y:S01]  /*3990*/  UMOV UR7, 0x400 ;  /* 0x0000040000077882 */ /* 0x000fe20000000000 */
[----:B------:R-:W-:-:S02]  /*39a0*/  UPLOP3.LUT UP0, UPT, UPT, UPT, UPT, 0x40, 0x4 ;  /* 0x000000000004789c */ /* 0x000fc40003f0e870 */
[----:B------:R-:W-:-:S04]  /*39b0*/  ULEA UR7, UR37, UR7, 0x18 ;  /* 0x0000000725077291 */ /* 0x000fc8000f8ec0ff */
[----:B------:R-:W3:Y:S01]  /*39c0*/  LDC R2, c[0x0][0xb0c] ;  /* 0x0002c300ff027b82 */ /* 0x000ee20000000800 */
[----:B------:R-:W-:Y:S02]  /*39d0*/  UIADD3 UR13, UPT, UPT, UR7, 0x88, URZ ;  /* 0x00000088070d7890 */ /* 0x000fe4000fffe0ff */
[----:B--2---:R-:W-:Y:S02]  /*39e0*/  UISETP.NE.U32.AND UP2, UPT, UR8, URZ, UPT ;  /* 0x000000ff0800728c */ /* 0x004fe4000bf45070 */
[----:B------:R-:W-:Y:S02]  /*39f0*/  UIADD3 UR33, UPT, UPT, UR7, 0x70, URZ ;  /* 0x0000007007217890 */ /* 0x000fe4000fffe0ff */
[----:B----4-:R-:W-:Y:S01]  /*3a00*/  UISETP.NE.U32.AND UP3, UPT, UR4, URZ, UPT ;  /* 0x000000ff0400728c */ /* 0x010fe2000bf65070 */
[----:B------:R-:W2:Y:S01]  /*3a10*/  LDC R24, c[0x0][0xb20] ;  /* 0x0002c800ff187b82 */ /* 0x000ea20000000800 */
[----:B-1----:R-:W-:Y:S01]  /*3a20*/  ISETP.NE.AND P1, PT, R0, 0x1, PT ;  /* 0x000000010000780c */ /* 0x002fe20003f25270 */
[----:B------:R-:W-:-:S02]  /*3a30*/  UISETP.NE.AND.EX UP2, UPT, UR9, URZ, UPT, UP2 ;  /* 0x000000ff0900728c */ /* 0x000fc4000bf45320 */
[----:B------:R-:W-:Y:S02]  /*3a40*/  UIADD3 UR25, UPT, UPT, UR7, 0x78, URZ ;  /* 0x0000007807197890 */ /* 0x000fe4000fffe0ff */
[----:B------:R-:W-:Y:S02]  /*3a50*/  UIADD3 UR17, UPT, UPT, UR7, 0x80, URZ ;  /* 0x0000008007117890 */ /* 0x000fe4000fffe0ff */
[----:B------:R-:W1:Y:S01]  /*3a60*/  LDC.64 R32, c[0x0][0x348] ;  /* 0x0000d200ff207b82 */ /* 0x000e620000000a00 */
[----:B------:R-:W-:Y:S02]  /*3a70*/  UPRMT UR13, UR37, 0x654, UR13 ;  /* 0x00000654250d7896 */ /* 0x000fe4000800000d */
[----:B------:R-:W-:-:S05]  /*3a80*/  UISETP.NE.AND.EX UP3, UPT, UR5, URZ, UPT, UP3 ;  /* 0x000000ff0500728c */ /* 0x000fca000bf65330 */
[----:B------:R-:W4:Y:S08]  /*3a90*/  LDC.64 R16, c[0x0][0xb10] ;  /* 0x0002c400ff107b82 */ /* 0x000f300000000a00 */
[----:B------:R-:W1:Y:S08]  /*3aa0*/  LDC.64 R6, c[0x0][0xb18] ;  /* 0x0002c600ff067b82 */ /* 0x000e700000000a00 */
[----:B------:R-:W1:Y:S08]  /*3ab0*/  LDC.64 R4, c[0x0][0xb28] ;  /* 0x0002ca00ff047b82 */ /* 0x000e700000000a00 */
[----:B--23--:R-:W1:Y:S02]  /*3ac0*/  LDC R26, c[0x0][0x374] ;  /* 0x0000dd00ff1a7b82 */ /* 0x00ce640000000800 */
.L_x_79:
[C---:B------:R-:W-:Y:S02]  /*3ad0*/  LEA R0, R30.reuse, UR7, 0x3 ;  /* 0x000000071e007c11 */ /* 0x040fe4000f8e18ff */
[----:B------:R-:W-:Y:S02]  /*3ae0*/  SHF.L.U32 R3, R29, 0x1f, RZ ;  /* 0x0000001f1d037819 */ /* 0x000fe400000006ff */
[----:B------:R-:W-:Y:S02]  /*3af0*/  LEA R20, R30, UR7, 0x4 ;  /* 0x000000071e147c11 */ /* 0x000fe4000f8e20ff */
[----:B--2---:R-:W2:Y:S02]  /*3b00*/  SYNCS.PHASECHK.TRANS64.TRYWAIT P0, [R0+URZ+0xc0], R3 ;  /* 0x0000c003000075a7 */ /* 0x004ea400080011ff */
[----:B--2---:R-:W-:Y:S05]  /*3b10*/  @!P0 BRA `(.L_x_69) ;  /* 0x0000009c00b48947 */ /* 0x004fea0003800000 */
.L_x_331:
[----:B------:R-:W-:Y:S01]  /*3b20*/  ISETP.GE.AND P0, PT, R68, 0x1, PT ;  /* 0x000000014400780c */ /* 0x000fe20003f06270 */
[----:B------:R-:W3:Y:S01]  /*3b30*/  LDS.128 R20, [R20+0x130] ;  /* 0x0001300014147984 */ /* 0x000ee20000000c00 */
[----:B--2---:R-:W-:Y:S01]  /*3b40*/  VIADD R0, R0, 0xd0 ;  /* 0x000000d000007836 */ /* 0x004fe20000000000 */
[----:B------:R-:W-:Y:S01]  /*3b50*/  @!PT LDS RZ, [RZ] ;  /* 0x00000000fffff984 */ /* 0x000fe20000000800 */
[----:B------:R-:W-:Y:S01]  /*3b60*/  @!PT LDS RZ, [RZ] ;  /* 0x00000000fffff984 */ /* 0x000fe20000000800 */
[----:B------:R-:W-:Y:S01]  /*3b70*/  @!PT LDS RZ, [RZ] ;  /* 0x00000000fffff984 */ /* 0x000fe20000000800 */
[----:B------:R-:W-:Y:S01]  /*3b80*/  @!PT LDS RZ, [RZ] ;  /* 0x00000000fffff984 */ /* 0x000fe20000000800 */
[----:B------:R2:W-:Y:S06]  /*3b90*/  MEMBAR.ALL.CTA ;  /* 0x0000000000007992 */ /* 0x0005ec0000008000 */
[----:B--2---:R-:W2:Y:S01]  /*3ba0*/  FENCE.VIEW.ASYNC.S ;  /* 0x00000000000073c6 */ /* 0x004ea20000000000 */
[----:B------:R-:W-:Y:S04]  /*3bb0*/  PRMT R0, RZ, 0x654, R0 ;  /* 0x00000654ff007816 */ /* 0x000fe80000000000 */
[----:B--2---:R2:W-:Y:S01]  /*3bc0*/  SYNCS.ARRIVE.TRANS64.RED.A1T0 RZ, [R0+URZ], RZ ;  /* 0x000000ff00ff79a7 */ /* 0x0045e200081004ff */
[----:B---3--:R-:W-:Y:S11]  /*3bd0*/  LOP3.LUT P3, RZ, R22, 0x1, RZ, 0xc0, !PT ;  /* 0x0000000116ff7812 */ /* 0x008ff6000786c0ff */
[----:B------:R-:W-:Y:S02]  /*3be0*/  @!UPT UIADD3 URZ, UPT, UPT, URZ, URZ, URZ ;  /* 0x000000fffffff290 */ /* 0x000fe4000fffe0ff */
[----:B------:R-:W-:Y:S02]  /*3bf0*/  @P3 MOV R13, R20 ;  /* 0x00000014000d3202 */ /* 0x000fe40000000f00 */
[----:B------:R-:W-:Y:S01]  /*3c00*/  @P3 LOP3.LUT R8, R21, 0xffff, RZ, 0xc0, !PT ;  /* 0x0000ffff15083812 */ /* 0x000fe200078ec0ff */
[----:B--2---:R-:W-:Y:S06]  /*3c10*/  @!P0 BRA `(.L_x_70) ;  /* 0x0000000000a48947 */ /* 0x004fec0003800000 */
[----:B-1----:R-:W-:Y:S01]  /*3c20*/  IMAD.HI.U32 R35, R26, R7, RZ ;  /* 0x000000071a237227 */ /* 0x002fe200078e00ff */
[----:B------:R-:W-:Y:S02]  /*3c30*/  ISETP.NE.AND P0, PT, R6, 0x1, PT ;  /* 0x000000010600780c */ /* 0x000fe40003f05270 */
[----:B------:R-:W-:Y:S01]  /*3c40*/  ISETP.NE.AND P2, PT, R68, 0x1, PT ;  /* 0x000000014400780c */ /* 0x000fe20003f45270 */
[----:B----4-:R-:W-:Y:S01]  /*3c50*/  IMAD.HI.U32 R34, R25, R16, RZ ;  /* 0x0000001019227227 */ /* 0x010fe200078e00ff */
[----:B------:R-:W-:Y:S02]  /*3c60*/  SHF.R.U32.HI R35, RZ, R24, R35 ;  /* 0x00000018ff237219 */ /* 0x000fe40000011623 */
[----:B------:R-:W-:Y:S01]  /*3c70*/  ISETP.NE.AND P4, PT, R2, 0x1, PT ;  /* 0x000000010200780c */ /* 0x000fe20003f85270 */
[----:B------:R-:W-:Y:S01]  /*3c80*/  IMAD.HI.U32 R36, R13, R16, RZ ;  /* 0x000000100d247227 */ /* 0x000fe200078e00ff */
[----:B------:R-:W-:Y:S02]  /*3c90*/  SHF.R.U32.HI R34, RZ, R17, R34 ;  /* 0x00000011ff227219 */ /* 0x000fe40000011622 */
[----:B------:R-:W-:Y:S01]  /*3ca0*/  SEL R3, R26, R35, !P0 ;  /* 0x000000231a037207 */ /* 0x000fe20004000000 */
[C---:B------:R-:W-:Y:S01]  /*3cb0*/  IMAD.HI.U32 R35, R8.reuse, R7, RZ ;  /* 0x0000000708237227 */ /* 0x040fe200078e00ff */
[----:B------:R-:W-:Y:S02]  /*3cc0*/  SEL R11, R25, R34, !P4 ;  /* 0x00000022190b7207 */ /* 0x000fe40006000000 */
[----:B------:R-:W-:Y:S01]  /*3cd0*/  SHF.R.U32.HI R36, RZ, R17, R36 ;  /* 0x00000011ff247219 */ /* 0x000fe20000011624 */
[----:B------:R-:W-:Y:S01]  /*3ce0*/  IMAD.HI.U32 R38, R3, R4, RZ ;  /* 0x0000000403267227 */ /* 0x000fe200078e00ff */
[----:B------:R-:W-:Y:S03]  /*3cf0*/  SHF.R.U32.HI R35, RZ, R24, R35 ;  /* 0x00000018ff237219 */ /* 0x000fe60000011623 */
[----:B------:R-:W-:Y:S01]  /*3d00*/  IMAD.HI.U32 R34, R11, R4, RZ ;  /* 0x000000040b227227 */ /* 0x000fe200078e00ff */
[----:B------:R-:W-:Y:S02]  /*3d10*/  @P2 SHF.R.U32.HI R3, RZ, R5, R38 ;  /* 0x00000005ff032219 */ /* 0x000fe40000011626 */
[----:B------:R-:W-:Y:S02]  /*3d20*/  SEL R9, R8, R35, !P0 ;  /* 0x0000002308097207 */ /* 0x000fe40004000000 */
[----:B------:R-:W-:Y:S01]  /*3d30*/  @P2 SHF.R.U32.HI R11, RZ, R5, R34 ;  /* 0x00000005ff0b2219 */ /* 0x000fe20000011622 */
[C---:B------:R-:W-:Y:S01]  /*3d40*/  IMAD R10, R68.reuse, R3, RZ ;  /* 0x00000003440a7224 */ /* 0x040fe200078e02ff */
[----:B------:R-:W-:Y:S01]  /*3d50*/  SEL R3, R13, R36, !P4 ;  /* 0x000000240d037207 */ /* 0x000fe20006000000 */
[C---:B------:R-:W-:Y:S03]  /*3d60*/  IMAD.HI.U32 R14, R9.reuse, R4, RZ ;  /* 0x00000004090e7227 */ /* 0x040fe600078e00ff */
[----:B------:R-:W-:Y:S01]  /*3d70*/  ISETP.GE.AND P0, PT, R9, R10, PT ;  /* 0x0000000a0900720c */ /* 0x000fe20003f06270 */
[C---:B------:R-:W-:Y:S01]  /*3d80*/  IMAD R12, R68.reuse, R11, RZ ;  /* 0x0000000b440c7224 */ /* 0x040fe200078e02ff */
[-C--:B------:R-:W-:Y:S04]  /*3d90*/  SHF.R.U32.HI R14, RZ, R5.reuse, R14 ;  /* 0x00000005ff0e7219 */ /* 0x080fe8000001160e */
[----:B------:R-:W-:Y:S02]  /*3da0*/  ISETP.GE.OR P0, PT, R3, R12, P0 ;  /* 0x0000000c0300720c */ /* 0x000fe40000706670 */
[----:B------:R-:W-:Y:S05]  /*3db0*/  SEL R15, R9, R14, !P2 ;  /* 0x0000000e090f7207 */ /* 0x000fea0005000000 */
[----:B------:R-:W-:Y:S04]  /*3dc0*/  IMAD.MOV R14, RZ, RZ, -R15 ;  /* 0x000000ffff0e7224 */ /* 0x000fe800078e0a0f */
[----:B------:R-:W-:Y:S02]  /*3dd0*/  IMAD R14, R68, R14, R9 ;  /* 0x0000000e440e7224 */ /* 0x000fe400078e0209 */
[C---:B------:R-:W-:Y:S05]  /*3de0*/  @!P0 IMAD.HI.U32 R10, R3.reuse, R4, RZ ;  /* 0x00000004030a8227 */ /* 0x040fea00078e00ff */
[----:B------:R-:W-:Y:S04]  /*3df0*/  @!P0 SHF.R.U32.HI R10, RZ, R5, R10 ;  /* 0x00000005ff0a8219 */ /* 0x000fe8000001160a */
[----:B------:R-:W-:Y:S01]  /*3e00*/  @!P0 SEL R0, R3, R10, !P2 ;  /* 0x0000000a03008207 */ /* 0x000fe20005000000 */
[----:B------:R-:W-:Y:S03]  /*3e10*/  IMAD.MOV R10, RZ, RZ, -R3 ;  /* 0x000000ffff0a7224 */ /* 0x000fe600078e0a03 */
[----:B------:R-:W-:Y:S01]  /*3e20*/  @!P0 IADD3 R15, PT, PT, R15, -R0, RZ ;  /* 0x800000000f0f8210 */ /* 0x000fe20007ffe0ff */
[----:B------:R-:W-:Y:S01]  /*3e30*/  @!P0 IMAD R0, R11, R14, R0 ;  /* 0x0000000e0b008224 */ /* 0x000fe200078e0200 */
[----:B------:R-:W-:Y:S01]  /*3e40*/  IADD3 R11, PT, PT, -R9, RZ, RZ ;  /* 0x000000ff090b7210 */ /* 0x000fe20007ffe1ff */
[----:B------:R-:W-:Y:S02]  /*3e50*/  IMAD R13, R2, R10, R13 ;  /* 0x0000000a020d7224 */ /* 0x000fe400078e020d */
[----:B------:R-:W-:Y:S02]  /*3e60*/  @!P0 IMAD R9, R15, R68, R3 ;  /* 0x000000440f098224 */ /* 0x000fe400078e0203 */
[----:B------:R-:W-:Y:S02]  /*3e70*/  @!P0 IMAD.MOV.U32 R3, RZ, RZ, R0 ;  /* 0x000000ffff038224 */ /* 0x000fe400078e0000 */
[----:B------:R-:W-:Y:S02]  /*3e80*/  IMAD R8, R6, R11, R8 ;  /* 0x0000000b06087224 */ /* 0x000fe400078e0208 */
[----:B------:R-:W-:Y:S02]  /*3e90*/  IMAD R13, R3, R2, R13 ;  /* 0x00000002030d7224 */ /* 0x000fe400078e020d */
[----:B------:R-:W-:Y:S02]  /*3ea0*/  IMAD R8, R9, R6, R8 ;  /* 0x0000000609087224 */ /* 0x000fe400078e0208 */
.L_x_70:
[----:B------:R-:W-:Y:S05]  /*3eb0*/  BRA.U UP0, `(.L_x_71) ;  /* 0x0000000100107547 */ /* 0x000fea000b800000 */
[----:B------:R-:W-:Y:S04]  /*3ec0*/  MOV R0, UR6 ;  /* 0x0000000600007c02 */ /* 0x000fe80008000f00 */
[----:B------:R-:W-:Y:S04]  /*3ed0*/  SHF.L.U32 R3, R0, 0x1f, RZ ;  /* 0x0000001f00037819 */ /* 0x000fe800000006ff */
[----:B------:R-:W2:Y:S02]  /*3ee0*/  SYNCS.PHASECHK.TRANS64.TRYWAIT P0, [UR7+0xb8], R3 ;  /* 0x0000b803ff0075a7 */ /* 0x000ea40008001107 */
[----:B--2---:R-:W-:Y:S05]  /*3ef0*/  @!P0 BRA `(.L_x_72) ;  /* 0x0000009800d08947 */ /* 0x004fea0003800000 */
.L_x_71:
[----:B------:R-:W-:Y:S02]  /*3f00*/  R2UR UR35, R19 ;  /* 0x00000000132372ca */ /* 0x000fe400000e0000 */
[----:B------:R-:W-:Y:S02]  /*3f10*/  R2UR UR34, R18 ;  /* 0x00000000122272ca */ /* 0x000fe400000e0000 */
[----:B------:R-:W-:Y:S02]  /*3f20*/  ISETP.NE.U32.AND P2, PT, RZ, UR4, PT ;  /* 0x00000004ff007c0c */ /* 0x000fe4000bf45070 */
[----:B------:R-:W-:Y:S02]  /*3f30*/  SHF.L.U32 R12, R31, 0x1f, RZ ;  /* 0x0000001f1f0c7819 */ /* 0x000fe400000006ff */
[----:B------:R-:W-:Y:S05]  /*3f40*/  ISETP.NE.AND.EX P2, PT, RZ, UR5, PT, P2 ;  /* 0x00000005ff007c0c */ /* 0x000fea000bf45320 */
[----:B------:R-:W-:Y:S02]  /*3f50*/  USHF.L.U32 UR35, UR35, 0x7, URZ ;  /* 0x0000000723237899 */ /* 0x000fe400080006ff */
[----:B------:R-:W-:Y:S01]  /*3f60*/  USHF.L.U32 UR34, UR34, 0x8, URZ ;  /* 0x0000000822227899 */ /* 0x000fe200080006ff */
[----:B------:R-:W-:Y:S11]  /*3f70*/  BRA.U !UP3, `(.L_x_73) ;  /* 0x000000010b347547 */ /* 0x000ff6000b800000 */
[----:B------:R-:W-:Y:S01]  /*3f80*/  UPLOP3.LUT UP1, UPT, UPT, UPT, UP2, 0x80, 0x8 ;  /* 0x000000000008789c */ /* 0x000fe20003f2f020 */
[----:B--2---:R-:W-:Y:S02]  /*3f90*/  HFMA2 R0, -RZ, RZ, 0, 5.9604644775390625e-08 ;  /* 0x00000001ff007431 */ /* 0x004fe400000001ff */
[----:B------:R-:W-:Y:S03]  /*3fa0*/  IMAD.MOV.U32 R182, RZ, RZ, 0x1 ;  /* 0x00000001ffb67424 */ /* 0x000fe600078e00ff */
[----:B------:R-:W-:Y:S05]  /*3fb0*/  PLOP3.LUT P0, PT, PT, PT, UP1, 0x80, 0x8 ;  /* 0x000000000008781c */ /* 0x000fea0003f0f018 */
[----:B------:R-:W2:Y:S01]  /*3fc0*/  @UP1 LDCU.64 UR10, c[0x0][0x888] ;  /* 0x00011100ff0a17ac */ /* 0x000ea20008000a00 */
[----:B------:R-:W-:Y:S07]  /*3fd0*/  @UP1 UIMAD UR8, UR36, UR4, URZ ;  /* 0x00000004240812a4 */ /* 0x000fee000f8e02ff */
[----:B------:R-:W-:Y:S01]  /*3fe0*/  @!P0 PRMT R182, R0, 0x7610, R182 ;  /* 0x0000761000b68816 */ /* 0x000fe200000000b6 */
[----:B--2---:R-:W-:Y:S03]  /*3ff0*/  @UP1 UIMAD.WIDE UR10, UR8, 0x4, UR10 ;  /* 0x00000004080a18a5 */ /* 0x004fe6000f8e020a */
[----:B------:R-:W2:Y:S03]  /*4000*/  @!UP1 LDCU UR8, c[0x0][0x880] ;  /* 0x00011000ff0897ac */ /* 0x000ea60008000800 */
[----:B------:R-:W-:Y:S01]  /*4010*/  IMAD.U32 R10, RZ, RZ, UR10 ;  /* 0x0000000aff0a7e24 */ /* 0x000fe2000f8e00ff */
[----:B------:R-:W-:Y:S05]  /*4020*/  MOV R11, UR11 ;  /* 0x0000000b000b7c02 */ /* 0x000fea0008000f00 */
[----:B-----5:R3:W5:Y:S02]  /*4030*/  @P0 LDG.E R127, desc[UR38][R10.64] ;  /* 0x000000260a7f0981 */ /* 0x020764000c1e1900 */
[----:B--23--:R-:W-:Y:S07]  /*4040*/  @!P0 IMAD.U32 R127, RZ, RZ, UR8 ;  /* 0x00000008ff7f8e24 */ /* 0x00cfee000f8e00ff */
.L_x_73:
[----:B-----5:R-:W-:Y:S01]  /*4050*/  @!P2 FSETP.EQ.AND P0, PT, R127, RZ, PT ;  /* 0x000000ff7f00a20b */ /* 0x020fe20003f02000 */
[----:B------:R-:W-:Y:S01]  /*4060*/  @!UPT UIADD3 URZ, UPT, UPT, URZ, URZ, URZ ;  /* 0x000000fffffff290 */ /* 0x000fe2000fffe0ff */
[----:B------:R-:W-:Y:S11]  /*4070*/  @!P2 BRA `(.L_x_74) ;  /* 0x000000000014a947 */ /* 0x000ff60003800000 */
[----:B------:R-:W-:Y:S02]  /*4080*/  LOP3.LUT P2, RZ, R182, 0xff, RZ, 0xc0, !PT ;  /* 0x000000ffb6ff7812 */ /* 0x000fe4000784c0ff */
[----:B------:R-:W-:Y:S04]  /*4090*/  PLOP3.LUT P0, PT, PT, PT, UP1, 0x80, 0x8 ;  /* 0x000000000008781c */ /* 0x000fe80003f0f018 */
[----:B------:R-:W-:Y:S07]  /*40a0*/  PLOP3.LUT P0, PT, P0, PT, PT, 0x8, 0x80 ;  /* 0x000000000080781c */ /* 0x000fee000070e170 */
[----:B------:R-:W-:Y:S11]  /*40b0*/  @P2 FSETP.EQ.AND P0, PT, R127, RZ, PT ;  /* 0x000000ff7f00220b */ /* 0x000ff60003f02000 */
[----:B------:R-:W-:Y:S02]  /*40c0*/  @!UPT UIADD3 URZ, UPT, UPT, URZ, URZ, URZ ;  /* 0x000000fffffff290 */ /* 0x000fe4000fffe0ff */
.L_x_74:
[----:B------:R-:W3:Y:S01]  /*40d0*/  SYNCS.PHASECHK.TRANS64.TRYWAIT P2, [UR7+0x90], R12 ;  /* 0x0000900cff0075a7 */ /* 0x000ee20008041107 */
[----:B------:R-:W-:Y:S04]  /*40e0*/  ELECT P4, URZ, PT ;  /* 0x0000000000ff782f */ /* 0x000fe80003880000 */
[----:B------:R-:W-:Y:S11]  /*40f0*/  PLOP3.LUT P4, PT, P0, P4, PT, 0xf2, 0x2f ;  /* 0x00000000002f781c */ /* 0x000ff60000789e72 */
[----:B------:R-:W-:Y:S02]  /*4100*/  @!UPT UIADD3 URZ, UPT, UPT, URZ, URZ, URZ ;  /* 0x000000fffffff290 */ /* 0x000fe4000fffe0ff */
[----:B-1----:R-:W-:Y:S05]  /*4110*/  @!P4 IADD3 R9, P0, PT, R32, 0x580, RZ ;  /* 0x000005802009c810 */ /* 0x002fea0007f1e0ff */
[----:B--2---:R-:W-:Y:S01]  /*4120*/  @!P4 IMAD.X R0, RZ, RZ, R33, P0 ;  /* 0x000000ffff00c224 */ /* 0x004fe200000e0621 */
[----:B---3--:R-:W-:Y:S07]  /*4130*/  @!P2 BRA `(.L_x_75) ;  /* 0x000000980058a947 */ /* 0x008fee0003800000 */
.L_x_334:
[----:B------:R-:W-:Y:S01]  /*4140*/  @!P4 R2UR UR8, R0 ;  /* 0x000000000008c2ca */ /* 0x000fe200000e0000 */
[----:B------:R-:W-:Y:S01]  /*4150*/  VOTEU.ALL UP0, P4 ;  /* 0x0000000000ff7886 */ /* 0x000fe20002000000 */
[----:B------:R-:W-:Y:S01]  /*4160*/  @!P4 R2UR UR9, R9 ;  /* 0x000000000909c2ca */ /* 0x000fe200000e0000 */
[----:B------:R-:W-:Y:S01]  /*4170*/  @!P4 IMAD.MOV.U32 R0, RZ, RZ, 0x2000 ;  /* 0x00002000ff00c424 */ /* 0x000fe200078e00ff */
[----:B------:R-:W-:Y:S01]  /*4180*/  UMOV UR10, 0x0 ;  /* 0x00000000000a7882 */ /* 0x000fe20000000000 */
[----:B------:R-:W-:Y:S01]  /*4190*/  UMOV UR11, 0x10000000 ;  /* 0x10000000000b7882 */ /* 0x000fe20000000000 */
[----:B------:R-:W-:Y:S01]  /*41a0*/  @!UP0 UIADD3 UR32, UPT, UPT, UR7, 0x200, URZ ;  /* 0x0000020007208890 */ /* 0x000fe2000fffe0ff */
[----:B------:R-:W-:Y:S01]  /*41b0*/  @!P4 IADD3 R9, P0, PT, R32, 0x580, RZ ;  /* 0x000005802009c810 */ /* 0x000fe20007f1e0ff */
[----:B------:R-:W-:Y:S05]  /*41c0*/  VOTEU.ALL UP0, P4 ;  /* 0x0000000000ff7886 */ /* 0x000fea0002000000 */
[----:B------:R-:W-:Y:S01]  /*41d0*/  IMAD.U32 R11, RZ, RZ, UR8 ;  /* 0x00000008ff0b7e24 */ /* 0x000fe2000f8e00ff */
[----:B------:R-:W-:Y:S01]  /*41e0*/  UPRMT UR8, UR37, 0x654, UR33 ;  /* 0x0000065425087896 */ /* 0x000fe20008000021 */
[----:B------:R-:W-:Y:S03]  /*41f0*/  IMAD.U32 R10, RZ, RZ, UR9 ;  /* 0x00000009ff0a7e24 */ /* 0x000fe6000f8e00ff */
[----:B------:R-:W-:Y:S02]  /*4200*/  @!P4 R2UR UR15, R11 ;  /* 0x000000000b0fc2ca */ /* 0x000fe400000e0000 */
[----:B------:R-:W-:Y:S11]  /*4210*/  @!P4 R2UR UR14, R10 ;  /* 0x000000000a0ec2ca */ /* 0x000ff600000e0000 */
[----:B------:R-:W-:Y:S02]  /*4220*/  @!UPT UIADD3 URZ, UPT, UPT, URZ, URZ, URZ ;  /* 0x000000fffffff290 */ /* 0x000fe4000fffe0ff */
[----:B------:R2:W-:Y:S01]  /*4230*/  @!UP0 UTMALDG.3D [UR32], [UR14], desc[UR10] ;  /* 0x00000a200e0085b4 */ /* 0x0005e20008011000 */
[----:B------:R3:W-:Y:S01]  /*4240*/  @!P4 SYNCS.ARRIVE.TRANS64.RED.A0TR RZ, [UR7+0x70], R0 ;  /* 0x00007000ffffc9a7 */ /* 0x0007e20008300407 */
[----:B------:R-:W-:Y:S01]  /*4250*/  SYNCS.ARRIVE.TRANS64.RED.A1T0 RZ, [UR8], RZ ;  /* 0x000000ffffff79a7 */ /* 0x000fe20008100408 */
[----:B---3--:R-:W-:Y:S01]  /*4260*/  @!P4 IMAD.X R0, RZ, RZ, R33, P0 ;  /* 0x000000ffff00c224 */ /* 0x008fe200000e0621 */
[----:B------:R-:W3:Y:S02]  /*4270*/  SYNCS.PHASECHK.TRANS64.TRYWAIT P2, [UR7+0x98], R12 ;  /* 0x0000980cff0075a7 */ /* 0x000ee40008041107 */
[----:B--23--:R-:W-:Y:S05]  /*4280*/  @!P2 BRA `(.L_x_76) ;  /* 0x00000098001ca947 */ /* 0x00cfea0003800000 */
.L_x_336:
        /* <DEDUP_REMOVED lines=8> */
[----:B------:R-:W-:Y:S01]  /*4310*/  @!UP0 UIADD3 UR24, UPT, UPT, UR7, 0x2200, URZ ;  /* 0x0000220007188890 */ /* 0x000fe2000fffe0ff */
[----:B------:R-:W-:Y:S01]  /*4320*/  VOTEU.ALL UP0, P4 ;  /* 0x0000000000ff7886 */ /* 0x000fe20002000000 */
[----:B------:R-:W-:Y:S01]  /*4330*/  UMOV UR27, UR35 ;  /* 0x00000023001b7c82 */ /* 0x000fe20008000000 */
[----:B------:R-:W-:Y:S02]  /*4340*/  UMOV UR28, UR36 ;  /* 0x00000024001c7c82 */ /* 0x000fe40008000000 */
[----:B------:R-:W-:Y:S01]  /*4350*/  IMAD.U32 R11, RZ, RZ, UR8 ;  /* 0x00000008ff0b7e24 */ /* 0x000fe2000f8e00ff */
[----:B------:R-:W-:Y:S01]  /*4360*/  UPRMT UR8, UR37, 0x654, UR25 ;  /* 0x0000065425087896 */ /* 0x000fe20008000019 */
[----:B------:R-:W-:Y:S02]  /*4370*/  IMAD.U32 R10, RZ, RZ, UR9 ;  /* 0x00000009ff0a7e24 */ /* 0x000fe4000f8e00ff */
[----:B------:R-:W-:Y:S01]  /*4380*/  @!P4 IMAD.X R18, RZ, RZ, R33, P0 ;  /* 0x000000ffff12c224 */ /* 0x000fe200000e0621 */
[----:B------:R-:W-:Y:S02]  /*4390*/  @!P4 R2UR UR15, R11 ;  /* 0x000000000b0fc2ca */ /* 0x000fe400000e0000 */
[----:B------:R-:W-:Y:S11]  /*43a0*/  @!P4 R2UR UR14, R10 ;  /* 0x000000000a0ec2ca */ /* 0x000ff600000e0000 */
[----:B------:R-:W-:Y:S02]  /*43b0*/  @!UPT UIADD3 URZ, UPT, UPT, URZ, URZ, URZ ;  /* 0x000000fffffff290 */ /* 0x000fe4000fffe0ff */
[----:B------:R2:W-:Y:S01]  /*43c0*/  @!UP0 UTMALDG.3D [UR24], [UR14], desc[UR10] ;  /* 0x00000a180e0085b4 */ /* 0x0005e20008011000 */
[----:B------:R2:W-:Y:S01]  /*43d0*/  @!P4 SYNCS.ARRIVE.TRANS64.RED.A0TR RZ, [UR7+0x78], R0 ;  /* 0x00007800ffffc9a7 */ /* 0x0005e20008300407 */
[----:B------:R-:W-:Y:S01]  /*43e0*/  SYNCS.ARRIVE.TRANS64.RED.A1T0 RZ, [UR8], RZ ;  /* 0x000000ffffff79a7 */ /* 0x000fe20008100408 */
[----:B------:R-:W3:Y:S02]  /*43f0*/  SYNCS.PHASECHK.TRANS64.TRYWAIT P2, [UR7+0xa0], R12 ;  /* 0x0000a00cff0075a7 */ /* 0x000ee40008041107 */
[----:B--23--:R-:W-:Y:S05]  /*4400*/  @!P2 BRA `(.L_x_77) ;  /* 0x0000009400d4a947 */ /* 0x00cfea0003800000 */
.L_x_338:
[----:B------:R-:W2:Y:S01]  /*4410*/  LDC.64 R14, c[0x0][0xb10] ;  /* 0x0002c400ff0e7b82 */ /* 0x000ea20000000a00 */
[----:B------:R-:W-:Y:S01]  /*4420*/  @!P4 R2UR UR8, R18 ;  /* 0x000000001208c2ca */ /* 0x000fe200000e0000 */
[----:B------:R-:W-:Y:S01]  /*4430*/  VOTEU.ALL UP0, P4 ;  /* 0x0000000000ff7886 */ /* 0x000fe20002000000 */
[----:B------:R-:W-:Y:S01]  /*4440*/  @!P4 R2UR UR9, R19 ;  /* 0x000000001309c2ca */ /* 0x000fe200000e0000 */
[----:B------:R-:W-:Y:S01]  /*4450*/  UMOV UR10, 0x0 ;  /* 0x00000000000a7882 */ /* 0x000fe20000000000 */
[----:B------:R-:W-:Y:S03]  /*4460*/  UMOV UR11, 0x10000000 ;  /* 0x10000000000b7882 */ /* 0x000fe60000000000 */
[----:B------:R-:W3:Y:S01]  /*4470*/  LDC.64 R10, c[0x0][0xb18] ;  /* 0x0002c600ff0a7b82 */ /* 0x000ee20000000a00 */
[----:B------:R-:W-:Y:S01]  /*4480*/  @!UP0 UIADD3 UR18, UPT, UPT, UR34, 0x80, URZ ;  /* 0x0000008022128890 */ /* 0x000fe2000fffe0ff */
[----:B------:R-:W-:Y:S01]  /*4490*/  @P3 SHF.R.U32.HI R28, RZ, 0x10, R21 ;  /* 0x00000010ff1c3819 */ /* 0x000fe20000011615 */
[----:B------:R-:W-:Y:S01]  /*44a0*/  @!UP0 UIADD3 UR16, UPT, UPT, UR7, 0x4200, URZ ;  /* 0x0000420007108890 */ /* 0x000fe2000fffe0ff */
[----:B------:R-:W-:Y:S01]  /*44b0*/  VIADD R30, R30, 0x1 ;  /* 0x000000011e1e7836 */ /* 0x000fe20000000000 */
[----:B------:R-:W-:Y:S03]  /*44c0*/  VOTEU.ALL UP0, P4 ;  /* 0x0000000000ff7886 */ /* 0x000fe60002000000 */
[----:B------:R-:W5:Y:S01]  /*44d0*/  @!P1 LDC R0, c[0x0][0xb20] ;  /* 0x0002c800ff009b82 */ /* 0x000f620000000800 */
[----:B------:R-:W-:Y:S01]  /*44e0*/  UMOV UR19, UR35 ;  /* 0x0000002300137c82 */ /* 0x000fe20008000000 */
[----:B------:R-:W-:Y:S01]  /*44f0*/  IMAD.U32 R19, RZ, RZ, UR8 ;  /* 0x00000008ff137e24 */ /* 0x000fe2000f8e00ff */
[----:B------:R-:W-:Y:S05]  /*4500*/  UMOV UR20, UR36 ;  /* 0x0000002400147c82 */ /* 0x000fea0008000000 */
[----:B-1----:R-:W1:Y:S01]  /*4510*/  @!P1 LDC R3, c[0x0][0xb0c] ;  /* 0x0002c300ff039b82 */ /* 0x002e620000000800 */
[----:B------:R-:W-:Y:S01]  /*4520*/  IMAD.U32 R18, RZ, RZ, UR9 ;  /* 0x00000009ff127e24 */ /* 0x000fe2000f8e00ff */
[----:B------:R-:W-:Y:S01]  /*4530*/  UPRMT UR8, UR37, 0x654, UR17 ;  /* 0x0000065425087896 */ /* 0x000fe20008000011 */
[----:B------:R-:W-:Y:S03]  /*4540*/  @!P4 R2UR UR15, R19 ;  /* 0x00000000130fc2ca */ /* 0x000fe600000e0000 */
[----:B------:R-:W-:Y:S01]  /*4550*/  @!P4 R2UR UR14, R18 ;  /* 0x00000000120ec2ca */ /* 0x000fe200000e0000 */
[----:B------:R-:W-:Y:S11]  /*4560*/  @!P4 IMAD.MOV.U32 R18, RZ, RZ, 0x2000 ;  /* 0x00002000ff12c424 */ /* 0x000ff600078e00ff */
[----:B------:R-:W-:Y:S01]  /*4570*/  @!UPT UIADD3 URZ, UPT, UPT, URZ, URZ, URZ ;  /* 0x000000fffffff290 */ /* 0x000fe2000fffe0ff */
[----:B------:R1:W-:Y:S01]  /*4580*/  @!UP0 UTMALDG.3D [UR16], [UR14], desc[UR10] ;  /* 0x00000a100e0085b4 */ /* 0x0003e20008011000 */
[----:B------:R1:W-:Y:S02]  /*4590*/  @!P4 SYNCS.ARRIVE.TRANS64.RED.A0TR RZ, [UR7+0x80], R18 ;  /* 0x00008012ffffc9a7 */ /* 0x0003e40008300407 */
[----:B-1----:R-:W-:Y:S01]  /*45a0*/  @!P1 ISETP.NE.AND P2, PT, R3, 0x1, PT ;  /* 0x000000010300980c */ /* 0x002fe20003f45270 */
[C---:B--2---:R-:W-:Y:S01]  /*45b0*/  @!P1 IMAD.HI.U32 R14, R13.reuse, R14, RZ ;  /* 0x0000000e0d0e9227 */ /* 0x044fe200078e00ff */
[----:B---3--:R-:W-:Y:S03]  /*45c0*/  @!P1 ISETP.NE.AND P0, PT, R10, 0x1, PT ;  /* 0x000000010a00980c */ /* 0x008fe60003f05270 */
[C---:B------:R-:W-:Y:S01]  /*45d0*/  @!P1 IMAD.HI.U32 R11, R8.reuse, R11, RZ ;  /* 0x0000000b080b9227 */ /* 0x040fe200078e00ff */
[----:B------:R-:W-:Y:S04]  /*45e0*/  @!P1 SHF.R.U32.HI R14, RZ, R15, R14 ;  /* 0x0000000fff0e9219 */ /* 0x000fe8000001160e */
[----:B-----5:R-:W-:Y:S01]  /*45f0*/  @!P1 SHF.R.U32.HI R9, RZ, R0, R11 ;  /* 0x00000000ff099219 */ /* 0x020fe2000001160b */
[----:B------:R-:W-:Y:S01]  /*4600*/  SYNCS.ARRIVE.TRANS64.RED.A1T0 RZ, [UR8], RZ ;  /* 0x000000ffffff79a7 */ /* 0x000fe20008100408 */
[----:B------:R-:W-:Y:S02]  /*4610*/  @!P1 SEL R14, R13, R14, !P2 ;  /* 0x0000000e0d0e9207 */ /* 0x000fe40005000000 */
[----:B------:R-:W-:Y:S01]  /*4620*/  @!P1 SEL R9, R8, R9, !P0 ;  /* 0x0000000908099207 */ /* 0x000fe20004000000 */
[----:B------:R-:W1:Y:S04]  /*4630*/  SYNCS.PHASECHK.TRANS64.TRYWAIT P5, [UR7+0xa8], R12 ;  /* 0x0000a80cff0075a7 */ /* 0x000e6800080a1107 */
[----:B------:R-:W-:Y:S02]  /*4640*/  @!P1 IMAD.IADD R0, R9, 0x1, -R14 ;  /* 0x0000000109009824 */ /* 0x000fe400078e0a0e */
[----:B------:R-:W-:Y:S02]  /*4650*/  @!P1 IMAD.IADD R9, R14, 0x1, -R9 ;  /* 0x000000010e099824 */ /* 0x000fe400078e0a09 */
[----:B------:R-:W-:Y:S02]  /*4660*/  @!P1 IMAD R13, R0, R3, R13 ;  /* 0x00000003000d9224 */ /* 0x000fe400078e020d */
[----:B------:R-:W-:Y:S01]  /*4670*/  @!P1 IMAD R8, R9, R10, R8 ;  /* 0x0000000a09089224 */ /* 0x000fe200078e0208 */
[----:B-1----:R-:W-:Y:S06]  /*4680*/  @!P5 BRA `(.L_x_78) ;  /* 0x00000094004cd947 */ /* 0x002fec0003800000 */
.L_x_340:
[----:B-1----:R-:W-:Y:S01]  /*4690*/  @!P4 IADD3 R3, P0, PT, R32, 0x580, RZ ;  /* 0x000005802003c810 */ /* 0x002fe20007f1e0ff */
[----:B------:R-:W-:Y:S01]  /*46a0*/  VOTEU.ALL UP0, P4 ;  /* 0x0000000000ff7886 */ /* 0x000fe20002000000 */
[----:B------:R-:W-:Y:S01]  /*46b0*/  UMOV UR18, 0x0 ;  /* 0x0000000000127882 */ /* 0x000fe20000000000 */
[----:B------:R-:W-:Y:S01]  /*46c0*/  UMOV UR19, 0x10000000 ;  /* 0x1000000000137882 */ /* 0x000fe20000000000 */
[----:B------:R-:W-:Y:S01]  /*46d0*/  @!P4 R2UR UR9, R3 ;  /* 0x000000000309c2ca */ /* 0x000fe200000e0000 */
[----:B------:R-:W-:Y:S01]  /*46e0*/  @!P4 IMAD.X R0, RZ, RZ, R33, P0 ;  /* 0x000000ffff00c224 */ /* 0x000fe200000e0621 */
[----:B------:R-:W-:Y:S01]  /*46f0*/  @!UP0 UIADD3 UR10, UPT, UPT, UR34, 0xc0, URZ ;  /* 0x000000c0220a8890 */ /* 0x000fe2000fffe0ff */
[----:B------:R-:W-:Y:S01]  /*4700*/  ISETP.NE.AND P0, PT, R30, 0x2, PT ;  /* 0x000000021e00780c */ /* 0x000fe20003f05270 */
[----:B------:R-:W-:Y:S01]  /*4710*/  UMOV UR11, UR35 ;  /* 0x00000023000b7c82 */ /* 0x000fe20008000000 */
[----:B------:R-:W-:Y:S01]  /*4720*/  UMOV UR12, UR36 ;  /* 0x00000024000c7c82 */ /* 0x000fe20008000000 */
[----:B------:R-:W-:Y:S01]  /*4730*/  @!P4 R2UR UR8, R0 ;  /* 0x000000000008c2ca */ /* 0x000fe200000e0000 */
[----:B------:R-:W-:Y:S01]  /*4740*/  IMAD.IADD R18, R8, 0x1, R181 ;  /* 0x0000000108127824 */ /* 0x000fe200078e02b5 */
[----:B------:R-:W-:Y:S01]  /*4750*/  @P3 R2UR UR36, R28 ;  /* 0x000000001c2432ca */ /* 0x000fe200000e0000 */
[----:B------:R-:W-:Y:S01]  /*4760*/  IMAD.IADD R19, R13, 0x1, R180 ;  /* 0x000000010d137824 */ /* 0x000fe200078e02b4 */
[----:B------:R-:W-:Y:S02]  /*4770*/  SEL R0, RZ, 0x1, P0 ;  /* 0x00000001ff007807 */ /* 0x000fe40000000000 */
[----:B------:R-:W-:Y:S01]  /*4780*/  LOP3.LUT R31, R31, 0x1, RZ, 0x3c, !PT ;  /* 0x000000011f1f7812 */ /* 0x000fe200078e3cff */
[----:B------:R-:W-:Y:S01]  /*4790*/  IMAD.U32 R10, RZ, RZ, UR9 ;  /* 0x00000009ff0a7e24 */ /* 0x000fe2000f8e00ff */
[----:B------:R-:W-:Y:S01]  /*47a0*/  @!UP0 UIADD3 UR9, UPT, UPT, UR7, 0x88, URZ ;  /* 0x0000008807098890 */ /* 0x000fe2000fffe0ff */
[----:B------:R-:W-:Y:S02]  /*47b0*/  LOP3.LUT R29, R29, R0, RZ, 0x3c, !PT ;  /* 0x000000001d1d7212 */ /* 0x000fe400078e3cff */
[----:B------:R-:W-:Y:S02]  /*47c0*/  SEL R30, R30, RZ, P0 ;  /* 0x000000ff1e1e7207 */ /* 0x000fe40000000000 */
[----:B------:R-:W-:Y:S01]  /*47d0*/  IMAD.U32 R11, RZ, RZ, UR8 ;  /* 0x00000008ff0b7e24 */ /* 0x000fe2000f8e00ff */
[----:B------:R-:W-:Y:S01]  /*47e0*/  @!P4 R2UR UR14, R10 ;  /* 0x000000000a0ec2ca */ /* 0x000fe200000e0000 */
[----:B------:R-:W-:Y:S01]  /*47f0*/  @!UP0 UIADD3 UR8, UPT, UPT, UR7, 0x6200, URZ ;  /* 0x0000620007088890 */ /* 0x000fe2000fffe0ff */
[----:B------:R-:W-:Y:S02]  /*4800*/  VOTEU.ALL UP0, P4 ;  /* 0x0000000000ff7886 */ /* 0x000fe40002000000 */
[----:B------:R-:W-:Y:S11]  /*4810*/  @!P4 R2UR UR15, R11 ;  /* 0x000000000b0fc2ca */ /* 0x000ff600000e0000 */
[----:B------:R-:W-:Y:S02]  /*4820*/  @!UPT UIADD3 URZ, UPT, UPT, URZ, URZ, URZ ;  /* 0x000000fffffff290 */ /* 0x000fe4000fffe0ff */
[----:B------:R2:W-:Y:S01]  /*4830*/  @!UP0 UTMALDG.3D [UR8], [UR14], desc[UR18] ;  /* 0x000012080e0085b4 */ /* 0x0005e20008011000 */
[----:B------:R2:W-:Y:S01]  /*4840*/  @!P4 SYNCS.ARRIVE.TRANS64.RED.A0TR RZ, [UR7+0x88], R27 ;  /* 0x0000881bffffc9a7 */ /* 0x0005e20008300407 */
[----:B------:R-:W-:Y:S01]  /*4850*/  UPLOP3.LUT UP0, UPT, UPT, UPT, UPT, 0x80, 0x8 ;  /* 0x000000000008789c */ /* 0x000fe20003f0f070 */
[----:B------:R-:W-:Y:S01]  /*4860*/  SYNCS.ARRIVE.TRANS64.RED.A1T0 RZ, [UR13], RZ ;  /* 0x000000ffffff79a7 */ /* 0x000fe2000810040d */
[----:B------:R-:W-:Y:S09]  /*4870*/  @P3 BRA `(.L_x_79) ;  /* 0xfffffff000943947 */ /* 0x000ff2000383ffff */
[----:B------:R-:W-:-:S04]  /*4880*/  SHF.L.U32 R3, R31, 0x1f, RZ ;  /* 0x0000001f1f037819 */ /* 0x000fc800000006ff */
[----:B------:R-:W1:Y:S02]  /*4890*/  SYNCS.PHASECHK.TRANS64.TRYWAIT P0, [UR7+0x90], R3 ;  /* 0x00009003ff0075a7 */ /* 0x000e640008001107 */
[----:B-1----:R-:W-:Y:S05]  /*48a0*/  @!P0 BRA `(.L_x_80) ;  /* 0x0000009000dc8947 */ /* 0x002fea0003800000 */
.L_x_342:
[----:B------:R-:W3:Y:S02]  /*48b0*/  SYNCS.PHASECHK.TRANS64.TRYWAIT P0, [UR7+0x98], R3 ;  /* 0x00009803ff0075a7 */ /* 0x000ee40008001107 */
[----:B---3--:R-:W-:Y:S05]  /*48c0*/  @!P0 BRA `(.L_x_81) ;  /* 0x0000009000ec8947 */ /* 0x008fea0003800000 */
.L_x_344:
[----:B------:R-:W3:Y:S02]  /*48d0*/  SYNCS.PHASECHK.TRANS64.TRYWAIT P0, [UR7+0xa0], R3 ;  /* 0x0000a003ff0075a7 */ /* 0x000ee40008001107 */
[----:B---3--:R-:W-:Y:S05]  /*48e0*/  @!P0 BRA `(.L_x_82) ;  /* 0x0000009000fc8947 */ /* 0x008fea0003800000 */
.L_x_346:
[----:B-1----:R-:W-:-:S07]  /*48f0*/  MOV R0, UR7 ;  /* 0x0000000700007c02 */ /* 0x002fce0008000f00 */
.L_x_83:
[----:B-1----:R-:W-:-:S04]  /*4900*/  SHF.L.U32 R3, R31, 0x1f, RZ ;  /* 0x0000001f1f037819 */ /* 0x002fc800000006ff */
[----:B------:R1:W3:Y:S03]  /*4910*/  SYNCS.PHASECHK.TRANS64.TRYWAIT P0, [R0+URZ+0xa8], R3 ;  /* 0x0000a803000075a7 */ /* 0x0002e600080011ff */
[----:B---3--:R-:W-:Y:S05]  /*4920*/  @!P0 NANOSLEEP.SYNCS 0x989680 ;  /* 0x009896800000895d */ /* 0x008fea0003900000 */
[----:B------:R-:W3:Y:S02]  /*4930*/  @!P0 SYNCS.PHASECHK.TRANS64 P0, [R0+URZ+0xa8], R3 ;  /* 0x0000a803000085a7 */ /* 0x000ee400080010ff */
[----:B--23--:R-:W-:Y:S05]  /*4940*/  @P0 EXIT ;  /* 0x000000000000094d */ /* 0x00cfea0003800000 */
[----:B------:R-:W-:Y:S05]  /*4950*/  BRA `(.L_x_83) ;  /* 0xfffffffc00e87947 */ /* 0x000fea000383ffff */
.L_x_68:
[----:B------:R-:W-:-:S06]  /*4960*/  UISETP.GE.AND UP0, UPT, UR8, 0x4, UPT ;  /* 0x000000040800788c */ /* 0x000fcc000bf06270 */
[----:B------:R-:W-:-:S13]  /*4970*/  PLOP3.LUT P0, PT, PT, PT, UP0, 0x80, 0x8 ;  /* 0x000000000008781c */ /* 0x000fda0003f0f008 */
[----:B------:R-:W-:Y:S05]  /*4980*/  @!P0 EXIT ;  /* 0x000000000000894d */ /* 0x000fea0003800000 */
[----:B------:R-:W-:Y:S01]  /*4990*/  BAR.SYNC.DEFER_BLOCKING 0x6, 0xa0 ;  /* 0x0182800000007b1d */ /* 0x000fe20000010000 */
[C---:B------:R-:W-:Y:S01]  /*49a0*/  IMAD.SHL.U32 R0, R200.reuse, 0x40, RZ ;  /* 0x00000040c8007824 */ /* 0x040fe200078e00ff */
[C---:B------:R-:W-:Y:S01]  /*49b0*/  LOP3.LUT R203, R200.reuse, 0x60, RZ, 0xc0, !PT ;  /* 0x00000060c8cb7812 */ /* 0x040fe200078ec0ff */
[C---:B------:R-:W-:Y:S01]  /*49c0*/  IMAD.SHL.U32 R201, R200.reuse, 0x8, RZ ;  /* 0x00000008c8c97824 */ /* 0x040fe200078e00ff */
[C---:B------:R-:W-:Y:S01]  /*49d0*/  LOP3.LUT R202, R200.reuse, 0x2, RZ, 0xc0, !PT ;  /* 0x00000002c8ca7812 */ /* 0x040fe200078ec0ff */
[----:B------:R-:W-:Y:S01]  /*49e0*/  IMAD.U32 R74, R200, 0x10000, RZ ;  /* 0x00010000c84a7824 */ /* 0x000fe200078e00ff */
[----:B------:R-:W-:Y:S02]  /*49f0*/  UMOV UR41, 0x400 ;  /* 0x0000040000297882 */ /* 0x000fe40000000000 */
[----:B------:R-:W1:Y:S01]  /*4a00*/  LDC R189, c[0x0][0x370] ;  /* 0x0000dc00ffbd7b82 */ /* 0x000e620000000800 */
[----:B------:R-:W-:Y:S01]  /*4a10*/  ULEA UR41, UR37, UR41, 0x18 ;  /* 0x0000002925297291 */ /* 0x000fe2000f8ec0ff */
[----:B------:R-:W-:Y:S01]  /*4a20*/  LOP3.LUT R2, R0, 0x180, RZ, 0xc0, !PT ;  /* 0x0000018000027812 */ /* 0x000fe200078ec0ff */
[----:B------:R-:W-:Y:S01]  /*4a30*/  IMAD.MOV.U32 R73, RZ, RZ, RZ ;  /* 0x000000ffff497224 */ /* 0x000fe200078e00ff */
[----:B------:R-:W-:Y:S01]  /*4a40*/  LOP3.LUT R74, R74, 0x600000, RZ, 0xc0, !PT ;  /* 0x006000004a4a7812 */ /* 0x000fe200078ec0ff */
[----:B------:R-:W-:Y:S01]  /*4a50*/  UIADD3 UR40, UPT, UPT, UR41, 0x200, URZ ;  /* 0x0000020029287890 */ /* 0x000fe2000fffe0ff */
[----:B------:R-:W-:Y:S01]  /*4a60*/  LOP3.LUT R201, R2, 0x30, R201, 0xf8, !PT ;  /* 0x0000003002c97812 */ /* 0x000fe200078ef8c9 */
[----:B------:R-:W-:Y:S01]  /*4a70*/  IMAD.MOV.U32 R198, RZ, RZ, RZ ;  /* 0x000000ffffc67224 */ /* 0x000fe200078e00ff */
[----:B------:R-:W2:Y:S01]  /*4a80*/  LDC R186, c[0x0][0x374] ;  /* 0x0000dd00ffba7b82 */ /* 0x000ea20000000800 */
[----:B------:R-:W-:Y:S01]  /*4a90*/  LOP3.LUT R200, R200, 0x4, RZ, 0xc0, !PT ;  /* 0x00000004c8c87812 */ /* 0x000fe200078ec0ff */
[----:B------:R-:W-:Y:S01]  /*4aa0*/  IMAD.MOV.U32 R184, RZ, RZ, RZ ;  /* 0x000000ffffb87224 */ /* 0x000fe200078e00ff */
[----:B------:R-:W-:-:S02]  /*4ab0*/  LOP3.LUT R201, R201, 0x1e40, R0, 0xf8, !PT ;  /* 0x00001e40c9c97812 */ /* 0x000fc400078ef800 */
[----:B------:R-:W-:Y:S01]  /*4ac0*/  CS2R R196, SRZ ;  /* 0x0000000000c47805 */ /* 0x000fe2000001ff00 */
[----:B------:R-:W-:Y:S01]  /*4ad0*/  IMAD.MOV.U32 R195, RZ, RZ, RZ ;  /* 0x000000ffffc37224 */ /* 0x000fe200078e00ff */
[----:B------:R-:W-:Y:S01]  /*4ae0*/  IADD3 R199, PT, PT, -R200, 0x2, RZ ;  /* 0x00000002c8c77810 */ /* 0x000fe20007ffe1ff */
[----:B------:R-:W4:Y:S01]  /*4af0*/  LDCU.64 UR46, c[0x0][0x348] ;  /* 0x00006900ff2e77ac */ /* 0x000f220008000a00 */
[----:B------:R-:W-:Y:S01]  /*4b00*/  VIADD R201, R201, UR40 ;  /* 0x00000028c9c97c36 */ /* 0x000fe20008000000 */
[----:B------:R-:W3:Y:S01]  /*4b10*/  LDS R3, [UR41+0x150] ;  /* 0x00015029ff037984 */ /* 0x000ee20008000800 */
[----:B------:R-:W-:Y:S01]  /*4b20*/  UIADD3 UR43, UPT, UPT, UR41, 0x8200, URZ ;  /* 0x00008200292b7890 */ /* 0x000fe2000fffe0ff */
[----:B------:R-:W-:Y:S01]  /*4b30*/  UMOV UR42, URZ ;  /* 0x000000ff002a7c82 */ /* 0x000fe20008000000 */
[----:B-1234-:R-:W-:-:S10]  /*4b40*/  IMAD.IADD R74, R3, 0x1, R74 ;  /* 0x00000001034a7824 */ /* 0x01efd400078e024a */
.L_x_301:
[C---:B------:R-:W-:Y:S02]  /*4b50*/  LEA R0, R184.reuse, UR41, 0x3 ;  /* 0x00000029b8007c11 */ /* 0x040fe4000f8e18ff */
[----:B------:R-:W-:Y:S02]  /*4b60*/  SHF.L.U32 R3, R197, 0x1f, RZ ;  /* 0x0000001fc5037819 */ /* 0x000fe400000006ff */
[----:B------:R-:W-:Y:S02]  /*4b70*/  LEA R8, R184, UR41, 0x4 ;  /* 0x00000029b8087c11 */ /* 0x000fe4000f8e20ff */
[----:B------:R-:W1:Y:S02]  /*4b80*/  SYNCS.PHASECHK.TRANS64.TRYWAIT P0, [R0+URZ+0xc0], R3 ;  /* 0x0000c003000075a7 */ /* 0x000e6400080011ff */
[----:B-1----:R-:W-:Y:S05]  /*4b90*/  @!P0 BRA `(.L_x_84) ;  /* 0x0000009000688947 */ /* 0x002fea0003800000 */
.L_x_347:
[----:B------:R-:W2:Y:S01]  /*4ba0*/  LDS.128 R8, [R8+0x130] ;  /* 0x0001300008087984 */ /* 0x000ea20000000c00 */
[----:B------:R-:W-:Y:S01]  /*4bb0*/  ISETP.GE.AND P0, PT, R68, 0x1, PT ;  /* 0x000000014400780c */ /* 0x000fe20003f06270 */
        /* <DEDUP_REMOVED lines=9> */
[----:B--2---:R-:W-:-:S04]  /*4c50*/  LOP3.LUT P3, RZ, R10, 0x1, RZ, 0xc0, !PT ;  /* 0x000000010aff7812 */ /* 0x004fc8000786c0ff */
[----:B------:R-:W-:-:S09]  /*4c60*/  P2R R206, PR, RZ, 0x8 ;  /* 0x00000008ffce7803 */ /* 0x000fd20000000000 */
[----:B------:R-:W-:Y:S02]  /*4c70*/  @P3 MOV R193, R8 ;  /* 0x0000000800c13202 */ /* 0x000fe40000000f00 */
[----:B------:R-:W-:Y:S01]  /*4c80*/  @P3 LOP3.LUT R192, R9, 0xffff, RZ, 0xc0, !PT ;  /* 0x0000ffff09c03812 */ /* 0x000fe200078ec0ff */
[----:B-1----:R-:W-:Y:S06]  /*4c90*/  @!P0 BRA `(.L_x_85) ;  /* 0x0000000000b88947 */ /* 0x002fec0003800000 */
[----:B------:R-:W1:Y:S01]  /*4ca0*/  LDC.64 R4, c[0x0][0xb18] ;  /* 0x0002c600ff047b82 */ /* 0x000e620000000a00 */
[----:B------:R-:W-:-:S07]  /*4cb0*/  ISETP.NE.AND P0, PT, R68, 0x1, PT ;  /* 0x000000014400780c */ /* 0x000fce0003f05270 */
[----:B------:R-:W2:Y:S08]  /*4cc0*/  LDC.64 R6, c[0x0][0xb10] ;  /* 0x0002c400ff067b82 */ /* 0x000eb00000000a00 */
[----:B------:R-:W3:Y:S08]  /*4cd0*/  LDC R0, c[0x0][0xb20] ;  /* 0x0002c800ff007b82 */ /* 0x000ef00000000800 */
[----:B------:R-:W4:Y:S01]  /*4ce0*/  LDC R12, c[0x0][0xb0c] ;  /* 0x0002c300ff0c7b82 */ /* 0x000f220000000800 */
[----:B-1----:R-:W-:Y:S01]  /*4cf0*/  IMAD.HI.U32 R13, R186, R5, RZ ;  /* 0x00000005ba0d7227 */ /* 0x002fe200078e00ff */
[----:B------:R-:W-:-:S03]  /*4d00*/  ISETP.NE.AND P1, PT, R4, 0x1, PT ;  /* 0x000000010400780c */ /* 0x000fc60003f25270 */
[----:B------:R-:W-:-:S03]  /*4d10*/  IMAD.HI.U32 R5, R192, R5, RZ ;  /* 0x00000005c0057227 */ /* 0x000fc600078e00ff */
[----:B------:R-:W1:Y:S01]  /*4d20*/  LDC.64 R2, c[0x0][0xb28] ;  /* 0x0002ca00ff027b82 */ /* 0x000e620000000a00 */
[----:B--2---:R-:W-:-:S04]  /*4d30*/  IMAD.HI.U32 R14, R189, R6, RZ ;  /* 0x00000006bd0e7227 */ /* 0x004fc800078e00ff */
        /* <DEDUP_REMOVED lines=10> */
[----:B-1----:R-:W-:-:S04]  /*4de0*/  IMAD.HI.U32 R14, R13, R2, RZ ;  /* 0x000000020d0e7227 */ /* 0x002fc800078e00ff */
        /* <DEDUP_REMOVED lines=25> */
.L_x_85:
[----:B------:R-:W1:Y:S02]  /*4f80*/  LDCU UR4, c[0x0][0xb30] ;  /* 0x00016600ff0477ac */ /* 0x000e640008000800 */
[----:B-1----:R-:W-:-:S09]  /*4f90*/  UISETP.NE.AND UP0, UPT, UR4, 0x1, UPT ;  /* 0x000000010400788c */ /* 0x002fd2000bf05270 */
[----:B------:R-:W-:Y:S05]  /*4fa0*/  BRA.U UP0, `(.L_x_86) ;  /* 0x0000000100407547 */ /* 0x000fea000b800000 */
[----:B------:R-:W1:Y:S08]  /*4fb0*/  LDC.64 R2, c[0x0][0xb18] ;  /* 0x0002c600ff027b82 */ /* 0x000e700000000a00 */
[----:B------:R-:W2:Y:S08]  /*4fc0*/  LDC.64 R4, c[0x0][0xb10] ;  /* 0x0002c400ff047b82 */ /* 0x000eb00000000a00 */
[----:B------:R-:W3:Y:S08]  /*4fd0*/  LDC R0, c[0x0][0xb20] ;  /* 0x0002c800ff007b82 */ /* 0x000ef00000000800 */
[----:B------:R-:W4:Y:S01]  /*4fe0*/  LDC R6, c[0x0][0xb0c] ;  /* 0x0002c300ff067b82 */ /* 0x000f220000000800 */
[----:B-1----:R-:W-:Y:S01]  /*4ff0*/  IMAD.HI.U32 R3, R192, R3, RZ ;  /* 0x00000003c0037227 */ /* 0x002fe200078e00ff */
[----:B------:R-:W-:-:S03]  /*5000*/  ISETP.NE.AND P0, PT, R2, 0x1, PT ;  /* 0x000000010200780c */ /* 0x000fc60003f05270 */
[----:B--2---:R-:W-:-:S05]  /*5010*/  IMAD.HI.U32 R4, R193, R4, RZ ;  /* 0x00000004c1047227 */ /* 0x004fca00078e00ff */
[----:B------:R-:W-:Y:S02]  /*5020*/  SHF.R.U32.HI R4, RZ, R5, R4 ;  /* 0x00000005ff047219 */ /* 0x000fe40000011604 */
[----:B---3--:R-:W-:-:S04]  /*5030*/  SHF.R.U32.HI R3, RZ, R0, R3 ;  /* 0x00000000ff037219 */ /* 0x008fc80000011603 */
[----:B------:R-:W-:Y:S02]  /*5040*/  SEL R0, R192, R3, !P0 ;  /* 0x00000003c0007207 */ /* 0x000fe40004000000 */
[----:B----4-:R-:W-:-:S04]  /*5050*/  ISETP.NE.AND P1, PT, R6, 0x1, PT ;  /* 0x000000010600780c */ /* 0x010fc80003f25270 */
[----:B------:R-:W-:-:S05]  /*5060*/  SEL R3, R193, R4, !P1 ;  /* 0x00000004c1037207 */ /* 0x000fca0004800000 */
[----:B------:R-:W-:Y:S02]  /*5070*/  IMAD.IADD R4, R0, 0x1, -R3 ;  /* 0x0000000100047824 */ /* 0x000fe400078e0a03 */
[----:B------:R-:W-:Y:S02]  /*5080*/  IMAD.IADD R3, R3, 0x1, -R0 ;  /* 0x0000000103037824 */ /* 0x000fe400078e0a00 */
[----:B------:R-:W-:Y:S02]  /*5090*/  IMAD R193, R4, R6, R193 ;  /* 0x0000000604c17224 */ /* 0x000fe400078e02c1 */
[----:B------:R-:W-:Y:S02]  /*50a0*/  IMAD R192, R3, R2, R192 ;  /* 0x0000000203c07224 */ /* 0x000fe400078e02c0 */
.L_x_86:
[----:B------:R-:W-:Y:S01]  /*50b0*/  ULOP3.LUT UP0, URZ, UR40, 0x1b0, URZ, 0xc0, !UPT ;  /* 0x000001b028ff7892 */ /* 0x000fe2000f80c0ff */
[----:B------:R-:W-:Y:S02]  /*50c0*/  IADD3 R184, PT, PT, R184, 0x1, RZ ;  /* 0x00000001b8b87810 */ /* 0x000fe40007ffe0ff */
[----:B------:R-:W-:-:S06]  /*50d0*/  @P3 SHF.R.U32.HI R194, RZ, 0x10, R9 ;  /* 0x00000010ffc23819 */ /* 0x000fcc0000011609 */
[----:B------:R-:W-:Y:S05]  /*50e0*/  BRA.U !UP0, `(.L_x_87) ;  /* 0x0000000108407547 */ /* 0x000fea000b800000 */
[----:B------:R-:W-:Y:S01]  /*50f0*/  MOV R2, 0x0 ;  /* 0x0000000000027802 */ /* 0x000fe20000000f00 */
[----:B------:R-:W1:Y:S01]  /*5100*/  LDCU.64 UR8, c[0x4][0x88] ;  /* 0x01001100ff0877ac */ /* 0x000e620008000a00 */
[----:B------:R-:W-:Y:S02]  /*5110*/  HFMA2 R12, -RZ, RZ, 0, 5.9604644775390625e-08 ;  /* 0x00000001ff0c7431 */ /* 0x000fe400000001ff */
[----:B------:R-:W-:Y:S01]  /*5120*/  IMAD.MOV.U32 R8, RZ, RZ, 0x70 ;  /* 0x00000070ff087424 */ /* 0x000fe200078e00ff */
[----:B------:R-:W2:Y:S01]  /*5130*/  LDCU.64 UR6, c[0x4][0x90] ;  /* 0x01001200ff0677ac */ /* 0x000ea20008000a00 */
[----:B------:R-:W3:Y:S01]  /*5140*/  LDC.64 R2, c[0x4][R2] ;  /* 0x0100000002027b82 */ /* 0x000ee20000000a00 */
[----:B------:R-:W-:Y:S01]  /*5150*/  IMAD.MOV.U32 R13, RZ, RZ, RZ ;  /* 0x000000ffff0d7224 */ /* 0x000fe200078e00ff */
[----:B------:R-:W4:Y:S01]  /*5160*/  LDCU.64 UR4, c[0x4][0x8] ;  /* 0x01000100ff0477ac */ /* 0x000f220008000a00 */
[----:B-1----:R-:W-:Y:S01]  /*5170*/  IMAD.U32 R4, RZ, RZ, UR8 ;  /* 0x00000008ff047e24 */ /* 0x002fe2000f8e00ff */
[----:B------:R-:W-:Y:S01]  /*5180*/  MOV R5, UR9 ;  /* 0x0000000900057c02 */ /* 0x000fe20008000f00 */
[----:B--2---:R-:W-:Y:S01]  /*5190*/  IMAD.U32 R6, RZ, RZ, UR6 ;  /* 0x00000006ff067e24 */ /* 0x004fe2000f8e00ff */
[----:B------:R-:W-:Y:S01]  /*51a0*/  MOV R7, UR7 ;  /* 0x0000000700077c02 */ /* 0x000fe20008000f00 */
[----:B----4-:R-:W-:Y:S01]  /*51b0*/  IMAD.U32 R10, RZ, RZ, UR4 ;  /* 0x00000004ff0a7e24 */ /* 0x010fe2000f8e00ff */
[----:B------:R-:W-:-:S02]  /*51c0*/  MOV R11, UR5 ;  /* 0x00000005000b7c02 */ /* 0x000fc40008000f00 */
[----:B------:R-:W-:-:S07]  /*51d0*/  LEPC R20, `(.L_x_87) ;  /* 0x000000001014794e */ /* 0x000fce0000000000 */
[----:B---3-5:R-:W-:Y:S05]  /*51e0*/  CALL.ABS.NOINC R2 ;  /* 0x0000000002007343 */ /* 0x028fea0003c00000 */
.L_x_87:
[----:B------:R-:W-:-:S09]  /*51f0*/  ULOP3.LUT UP0, URZ, UR43, 0x1b0, URZ, 0xc0, !UPT ;  /* 0x000001b02bff7892 */ /* 0x000fd2000f80c0ff */
        /* <DEDUP_REMOVED lines=17> */
.L_x_88:
[----:B------:R-:W1:Y:S02]  /*5310*/  LDC.64 R2, c[0x0][0x890] ;  /* 0x00022400ff027b82 */ /* 0x000e640000000a00 */
[----:B-1----:R-:W-:-:S04]  /*5320*/  ISETP.NE.U32.AND P4, PT, R2, RZ, PT ;  /* 0x000000ff0200720c */ /* 0x002fc80003f85070 */
[----:B------:R-:W-:-:S13]  /*5330*/  ISETP.NE.AND.EX P4, PT, R3, RZ, PT, P4 ;  /* 0x000000ff0300720c */ /* 0x000fda0003f85340 */
[----:B------:R-:W-:Y:S05]  /*5340*/  @!P4 BRA `(.L_x_89) ;  /* 0x000000000034c947 */ /* 0x000fea0003800000 */
[----:B------:R-:W1:Y:S02]  /*5350*/  LDCU.64 UR4, c[0x0][0x888] ;  /* 0x00011100ff0477ac */ /* 0x000e640008000a00 */
[----:B-1----:R-:W-:-:S04]  /*5360*/  UISETP.NE.U32.AND UP0, UPT, UR4, URZ, UPT ;  /* 0x000000ff0400728c */ /* 0x002fc8000bf05070 */
[----:B------:R-:W-:-:S09]  /*5370*/  UISETP.NE.AND.EX UP0, UPT, UR5, URZ, UPT, UP0 ;  /* 0x000000ff0500728c */ /* 0x000fd2000bf05300 */
[----:B------:R-:W-:Y:S05]  /*5380*/  BRA.U !UP0, `(.L_x_90) ;  /* 0x0000000108187547 */ /* 0x000fea000b800000 */
[----:B------:R-:W1:Y:S01]  /*5390*/  LDC.64 R4, c[0x0][0x888] ;  /* 0x00022200ff047b82 */ /* 0x000e620000000a00 */
[----:B------:R-:W-:-:S04]  /*53a0*/  IMAD R0, R2, UR36, RZ ;  /* 0x0000002402007c24 */ /* 0x000fc8000f8e02ff */
[----:B-1----:R-:W-:-:S05]  /*53b0*/  IMAD.WIDE R4, R0, 0x4, R4 ;  /* 0x0000000400047825 */ /* 0x002fca00078e0204 */
[----:B-----5:R1:W5:Y:S01]  /*53c0*/  LDG.E R127, desc[UR38][R4.64] ;  /* 0x00000026047f7981 */ /* 0x020362000c1e1900 */
[----:B------:R-:W-:Y:S01]  /*53d0*/  MOV R182, 0x1 ;  /* 0x0000000100b67802 */ /* 0x000fe20000000f00 */
[----:B------:R-:W-:Y:S06]  /*53e0*/  BRA `(.L_x_89) ;  /* 0x00000000000c7947 */ /* 0x000fec0003800000 */
.L_x_90:
[----:B------:R-:W1:Y:S01]  /*53f0*/  LDCU UR4, c[0x0][0x880] ;  /* 0x00011000ff0477ac */ /* 0x000e620008000800 */
[----:B------:R-:W-:Y:S01]  /*5400*/  HFMA2 R182, -RZ, RZ, 0, 5.9604644775390625e-08 ;  /* 0x00000001ffb67431 */ /* 0x000fe200000001ff */
[----:B-1---5:R-:W-:Y:S02]  /*5410*/  MOV R127, UR4 ;  /* 0x00000004007f7c02 */ /* 0x022fe40008000f00 */
.L_x_89:
[----:B-1----:R-:W1:Y:S02]  /*5420*/  LDC.64 R4, c[0x0][0x8b0] ;  /* 0x00022c00ff047b82 */ /* 0x002e640000000a00 */
        /* <DEDUP_REMOVED lines=11> */
[----:B------:R-:W-:Y:S05]  /*54e0*/  BRA `(.L_x_91) ;  /* 0x0000000000087947 */ /* 0x000fea0003800000 */
.L_x_92:
[----:B------:R-:W1:Y:S02]  /*54f0*/  LDCU UR4, c[0x0][0x8a0] ;  /* 0x00011400ff0477ac */ /* 0x000e640008000800 */
[----:B-1---5:R-:W-:Y:S02]  /*5500*/  MOV R75, UR4 ;  /* 0x00000004004b7c02 */ /* 0x022fe40008000f00 */
.L_x_91:
[----:B------:R-:W-:Y:S01]  /*5510*/  UISETP.NE.AND UP0, UPT, UR44, URZ, UPT ;  /* 0x000000ff2c00728c */ /* 0x000fe2000bf05270 */
[----:B------:R-:W-:Y:S02]  /*5520*/  PLOP3.LUT P0, PT, PT, PT, PT, 0x8, 0x80 ;  /* 0x000000000080781c */ /* 0x000fe40003f0e170 */
[----:B------:R-:W-:Y:S02]  /*5530*/  LEA R0, R73, UR41, 0x3 ;  /* 0x0000002949007c11 */ /* 0x000fe4000f8e18ff */
[----:B------:R-:W-:-:S04]  /*5540*/  P2R R207, PR, RZ, 0x1 ;  /* 0x00000001ffcf7803 */ /* 0x000fc80000000000 */
[----:B------:R-:W-:Y:S05]  /*5550*/  BRA.U !UP0, `(.L_x_93) ;  /* 0x00000001083c7547 */ /* 0x000fea000b800000 */
[----:B------:R-:W-:-:S04]  /*5560*/  ISETP.NE.U32.AND P0, PT, R2, RZ, PT ;  /* 0x000000ff0200720c */ /* 0x000fc80003f05070 */
[----:B------:R-:W-:-:S13]  /*5570*/  ISETP.NE.AND.EX P0, PT, R3, RZ, PT, P0 ;  /* 0x000000ff0300720c */ /* 0x000fda0003f05300 */
[----:B-----5:R-:W-:-:S04]  /*5580*/  @!P0 FSETP.EQ.AND P1, PT, R127, RZ, PT ;  /* 0x000000ff7f00820b */ /* 0x020fc80003f22000 */
[----:B------:R-:W-:Y:S01]  /*5590*/  P2R R207, PR, RZ, 0x2 ;  /* 0x00000002ffcf7803 */ /* 0x000fe20000000000 */
[----:B------:R-:W-:Y:S08]  /*55a0*/  @!P0 BRA `(.L_x_93) ;  /* 0x0000000000288947 */ /* 0x000ff00003800000 */
[----:B------:R-:W2:Y:S01]  /*55b0*/  LDCU.64 UR4, c[0x0][0x888] ;  /* 0x00011100ff0477ac */ /* 0x000ea20008000a00 */
[----:B------:R-:W-:Y:S02]  /*55c0*/  LOP3.LUT P1, RZ, R182, 0xff, RZ, 0xc0, !PT ;  /* 0x000000ffb6ff7812 */ /* 0x000fe4000782c0ff */
[----:B------:R-:W-:-:S04]  /*55d0*/  FSETP.NEU.AND P0, PT, R127, RZ, PT ;  /* 0x000000ff7f00720b */ /* 0x000fc80003f0d000 */
[----:B------:R-:W-:Y:S02]  /*55e0*/  SEL R2, RZ, 0xffffffff, P0 ;  /* 0xffffffffff027807 */ /* 0x000fe40000000000 */
[----:B--2---:R-:W-:-:S04]  /*55f0*/  ISETP.NE.U32.AND P2, PT, RZ, UR4, PT ;  /* 0x00000004ff007c0c */ /* 0x004fc8000bf45070 */
[----:B------:R-:W-:-:S04]  /*5600*/  ISETP.NE.AND.EX P2, PT, RZ, UR5, PT, P2 ;  /* 0x00000005ff007c0c */ /* 0x000fc8000bf45320 */
[----:B------:R-:W-:-:S04]  /*5610*/  @!P1 SEL R2, RZ, 0xffffffff, P2 ;  /* 0xffffffffff029807 */ /* 0x000fc80001000000 */
[----:B------:R-:W-:-:S04]  /*5620*/  LOP3.LUT R2, R2, 0x1, RZ, 0xc0, !PT ;  /* 0x0000000102027812 */ /* 0x000fc800078ec0ff */
[----:B------:R-:W-:-:S04]  /*5630*/  ISETP.EQ.U32.AND P0, PT, R2, 0x1, PT ;  /* 0x000000010200780c */ /* 0x000fc80003f02070 */
[----:B------:R-:W-:-:S09]  /*5640*/  P2R R207, PR, RZ, 0x1 ;  /* 0x00000001ffcf7803 */ /* 0x000fd20000000000 */
.L_x_93:
[----:B------:R-:W-:Y:S01]  /*5650*/  ISETP.NE.AND P5, PT, R207, RZ, PT ;  /* 0x000000ffcf00720c */ /* 0x000fe20003fa5270 */
[----:B------:R-:W2:Y:S01]  /*5660*/  LDCU.64 UR4, c[0x0][0x888] ;  /* 0x00011100ff0477ac */ /* 0x000ea20008000a00 */
[----:B------:R-:W-:Y:S01]  /*5670*/  SHF.L.U32 R3, R198, 0x1f, RZ ;  /* 0x0000001fc6037819 */ /* 0x000fe200000006ff */
[----:B------:R-:W-:Y:S01]  /*5680*/  IMAD.MOV.U32 R191, RZ, RZ, 0x1 ;  /* 0x00000001ffbf7424 */ /* 0x000fe200078e00ff */
[----:B-----5:R-:W-:Y:S01]  /*5690*/  FSETP.NEU.AND P3, PT, R127, RZ, PT ;  /* 0x000000ff7f00720b */ /* 0x020fe20003f6d000 */
[----:B------:R-:W-:Y:S01]  /*56a0*/  IMAD.SHL.U32 R185, R18, 0x100, RZ ;  /* 0x0000010012b97824 */ /* 0x000fe200078e00ff */
[----:B------:R-:W-:Y:S01]  /*56b0*/  CS2R R178, SRZ ;  /* 0x0000000000b27805 */ /* 0x000fe2000001ff00 */
[----:B------:R-:W-:Y:S01]  /*56c0*/  IMAD.SHL.U32 R183, R19, 0x80, RZ ;  /* 0x0000008013b77824 */ /* 0x000fe200078e00ff */
[----:B------:R-:W-:Y:S01]  /*56d0*/  SEL R4, RZ, 0xffffffff, P3 ;  /* 0xffffffffff047807 */ /* 0x000fe20001800000 */
[----:B------:R-:W-:Y:S01]  /*56e0*/  IMAD R71, R73, 0x100, R74 ;  /* 0x0000010049477824 */ /* 0x000fe200078e024a */
[----:B------:R-:W-:Y:S01]  /*56f0*/  CS2R R176, SRZ ;  /* 0x0000000000b07805 */ /* 0x000fe2000001ff00 */
[----:B------:R-:W-:Y:S01]  /*5700*/  IMAD.MOV.U32 R72, RZ, RZ, RZ ;  /* 0x000000ffff487224 */ /* 0x000fe200078e00ff */
[----:B------:R-:W-:-:S02]  /*5710*/  CS2R R174, SRZ ;  /* 0x0000000000ae7805 */ /* 0x000fc4000001ff00 */
[----:B------:R-:W-:Y:S01]  /*5720*/  @!P5 LEA R5, R196, UR41, 0x3 ;  /* 0x00000029c405dc11 */ /* 0x000fe2000f8e18ff */
[----:B------:R-:W-:Y:S01]  /*5730*/  IMAD.MOV.U32 R190, RZ, RZ, R195 ;  /* 0x000000ffffbe7224 */ /* 0x000fe200078e00c3 */
[----:B------:R-:W-:Y:S01]  /*5740*/  @!P5 SHF.L.U32 R2, R195, 0x1f, RZ ;  /* 0x0000001fc302d819 */ /* 0x000fe200000006ff */
[----:B------:R-:W-:Y:S01]  /*5750*/  IMAD.MOV.U32 R188, RZ, RZ, R196 ;  /* 0x000000ffffbc7224 */ /* 0x000fe200078e00c4 */
[----:B------:R-:W-:Y:S02]  /*5760*/  CS2R R172, SRZ ;  /* 0x0000000000ac7805 */ /* 0x000fe4000001ff00 */
[----:B------:R-:W-:Y:S01]  /*5770*/  CS2R R170, SRZ ;  /* 0x0000000000aa7805 */ /* 0x000fe2000001ff00 */
[----:B------:R-:W3:Y:S01]  /*5780*/  @!P5 SYNCS.PHASECHK.TRANS64.TRYWAIT P1, [R5+URZ+0x70], R2 ;  /* 0x000070020500d5a7 */ /* 0x000ee200080211ff */
[----:B--2---:R-:W-:Y:S02]  /*5790*/  ISETP.NE.U32.AND P2, PT, RZ, UR4, PT ;  /* 0x00000004ff007c0c */ /* 0x004fe4000bf45070 */
[----:B------:R-:W-:-:S02]  /*57a0*/  CS2R R168, SRZ ;  /* 0x0000000000a87805 */ /* 0x000fc4000001ff00 */
[----:B------:R-:W-:Y:S02]  /*57b0*/  CS2R R166, SRZ ;  /* 0x0000000000a67805 */ /* 0x000fe4000001ff00 */
[----:B------:R-:W-:Y:S02]  /*57c0*/  CS2R R164, SRZ ;  /* 0x0000000000a47805 */ /* 0x000fe4000001ff00 */
[----:B------:R-:W-:-:S04]  /*57d0*/  ISETP.NE.AND.EX P2, PT, RZ, UR5, PT, P2 ;  /* 0x00000005ff007c0c */ /* 0x000fc8000bf45320 */
[----:B-1----:R-:W-:Y:S02]  /*57e0*/  SEL R7, RZ, 0xffffffff, P2 ;  /* 0xffffffffff077807 */ /* 0x002fe40001000000 */
[----:B------:R-:W-:-:S04]  /*57f0*/  LOP3.LUT P2, RZ, R182, 0xff, RZ, 0xc0, !PT ;  /* 0x000000ffb6ff7812 */ /* 0x000fc8000784c0ff */
[----:B------:R-:W-:Y:S01]  /*5800*/  @P4 SEL R4, R7, R4, !P2 ;  /* 0x0000000407044207 */ /* 0x000fe20005000000 */
[----:B------:R-:W1:Y:S03]  /*5810*/  SYNCS.PHASECHK.TRANS64.TRYWAIT P0, [R0+URZ+0xe0], R3 ;  /* 0x0000e003000075a7 */ /* 0x000e6600080011ff */
[----:B------:R-:W-:-:S04]  /*5820*/  LOP3.LUT R4, R4, 0x1, RZ, 0xc0, !PT ;  /* 0x0000000104047812 */ /* 0x000fc800078ec0ff */
[----:B------:R-:W-:-:S04]  /*5830*/  ISETP.NE.U32.AND P2, PT, R4, 0x1, PT ;  /* 0x000000010400780c */ /* 0x000fc80003f45070 */
[----:B------:R-:W-:Y:S02]  /*5840*/  P2R R205, PR, RZ, 0x4 ;  /* 0x00000004ffcd7803 */ /* 0x000fe40000000000 */
[----:B---3--:R-:W-:Y:S02]  /*5850*/  @!P5 SEL R191, RZ, 0x1, !P1 ;  /* 0x00000001ffbfd807 */ /* 0x008fe40004800000 */
[----:B-1----:R-:W-:-:S07]  /*5860*/  SEL R187, RZ, 0x1, !P0 ;  /* 0x00000001ffbb7807 */ /* 0x002fce0004000000 */
.L_x_300:
[----:B------:R-:W-:Y:S01]  /*5870*/  ISETP.NE.AND P0, PT, R207, RZ, PT ;  /* 0x000000ffcf00720c */ /* 0x000fe20003f05270 */
[----:B------:R-:W-:Y:S05]  /*5880*/  YIELD ;  /* 0x0000000000007946 */ /* 0x000fea0003800000 */
[----:B------:R-:W-:Y:S07]  /*5890*/  BSSY B1, `(.L_x_94) ;  /* 0x0000029000017945 */ /* 0x000fee0003800000 */
[----:B------:R-:W-:Y:S05]  /*58a0*/  @P0 BRA `(.L_x_95) ;  /* 0x00000000009c0947 */ /* 0x000fea0003800000 */
[----:B------:R-:W-:Y:S01]  /*58b0*/  ISETP.NE.AND P1, PT, R205, RZ, PT ;  /* 0x000000ffcd00720c */ /* 0x000fe20003f25270 */
[----:B------:R-:W-:Y:S01]  /*58c0*/  BSSY B0, `(.L_x_96) ;  /* 0x000000b000007945 */ /* 0x000fe20003800000 */
[----:B------:R-:W-:Y:S11]  /*58d0*/  ISETP.NE.AND P0, PT, R191, RZ, PT ;  /* 0x000000ffbf00720c */ /* 0x000ff60003f05270 */
[----:B------:R-:W-:Y:S05]  /*58e0*/  @P1 LEA R5, R196, R201, 0xd ;  /* 0x000000c9c4051211 */ /* 0x000fea00078e68ff */
[--C-:B------:R-:W-:Y:S02]  /*58f0*/  @P1 IMAD R6, R202, -0x10, R5.reuse ;  /* 0xfffffff0ca061824 */ /* 0x100fe400078e0205 */
[----:B------:R-:W-:Y:S03]  /*5900*/  @P1 IMAD R4, R200, -0x10, R5 ;  /* 0xfffffff0c8041824 */ /* 0x000fe600078e0205 */
[----:B------:R-:W-:Y:S01]  /*5910*/  @P1 LEA R2, R199, R6, 0x4 ;  /* 0x00000006c7021211 */ /* 0x000fe200078e20ff */
[----:B------:R-:W-:Y:S06]  /*5920*/  @P0 BRA `(.L_x_97) ;  /* 0x0000000000100947 */ /* 0x000fec0003800000 */
[----:B------:R-:W-:Y:S02]  /*5930*/  LEA R3, R196, UR41, 0x3 ;  /* 0x00000029c4037c11 */ /* 0x000fe4000f8e18ff */
[----:B------:R-:W-:Y:S04]  /*5940*/  SHF.L.U32 R0, R195, 0x1f, RZ ;  /* 0x0000001fc3007819 */ /* 0x000fe800000006ff */
[----:B------:R-:W1:Y:S02]  /*5950*/  SYNCS.PHASECHK.TRANS64.TRYWAIT P0, [R3+URZ+0x70], R0 ;  /* 0x00007000030075a7 */ /* 0x000e6400080011ff */
[----:B-1----:R-:W-:Y:S05]  /*5960*/  @!P0 BRA `(.L_x_98) ;  /* 0x0000008400088947 */ /* 0x002fea0003800000 */
.L_x_97:
[----:B------:R-:W-:Y:S05]  /*5970*/  BSYNC B0 ;  /* 0x0000000000007941 */ /* 0x000fea0003800000 */
.L_x_96:
[----:B------:R-:W-:Y:S01]  /*5980*/  ISETP.NE.AND P0, PT, R205, RZ, PT ;  /* 0x000000ffcd00720c */ /* 0x000fe20003f05270 */
[----:B-1----:R-:W-:Y:S01]  /*5990*/  IMAD.U32 R0, RZ, RZ, UR37 ;  /* 0x00000025ff007e24 */ /* 0x002fe2000f8e00ff */
[C---:B------:R-:W-:Y:S01]  /*59a0*/  LEA R3, R188.reuse, UR41, 0x3 ;  /* 0x00000029bc037c11 */ /* 0x040fe2000f8e18ff */
[----:B------:R-:W-:Y:S02]  /*59b0*/  VIADD R188, R188, 0x1 ;  /* 0x00000001bcbc7836 */ /* 0x000fe40000000000 */
[----:B------:R-:W-:Y:S02]  /*59c0*/  VIADD R196, R196, 0x1 ;  /* 0x00000001c4c47836 */ /* 0x000fe40000000000 */
[----:B------:R-:W-:Y:S01]  /*59d0*/  VIADD R3, R3, 0x90 ;  /* 0x0000009003037836 */ /* 0x000fe20000000000 */
[----:B------:R-:W-:Y:S04]  /*59e0*/  ISETP.NE.AND P1, PT, R188, 0x4, PT ;  /* 0x00000004bc00780c */ /* 0x000fe80003f25270 */
[----:B------:R-:W-:Y:S01]  /*59f0*/  PRMT R0, R0, 0x654, R3 ;  /* 0x0000065400007816 */ /* 0x000fe20000000003 */
[----:B------:R1:W2:Y:S01]  /*5a00*/  @P0 LDS.128 R164, [R5] ;  /* 0x0000000005a40984 */ /* 0x0002a20000000c00 */
[----:B------:R-:W-:Y:S02]  /*5a10*/  SEL R3, RZ, 0x1, P1 ;  /* 0x00000001ff037807 */ /* 0x000fe40000800000 */
[----:B------:R-:W-:Y:S01]  /*5a20*/  SEL R188, R188, RZ, P1 ;  /* 0x000000ffbcbc7207 */ /* 0x000fe20000800000 */
[----:B------:R1:W3:Y:S01]  /*5a30*/  @P0 LDS.128 R172, [R4+0x20] ;  /* 0x0000200004ac0984 */ /* 0x0002e20000000c00 */
[----:B------:R-:W-:Y:S03]  /*5a40*/  LOP3.LUT R190, R190, R3, RZ, 0x3c, !PT ;  /* 0x00000003bebe7212 */ /* 0x000fe600078e3cff */
[----:B------:R1:W4:Y:S04]  /*5a50*/  @P0 LDS.128 R168, [R6+0x10] ;  /* 0x0000100006a80984 */ /* 0x0003280000000c00 */
[----:B------:R1:W1:Y:S01]  /*5a60*/  @P0 LDS.128 R176, [R2+0x10] ;  /* 0x0000100002b00984 */ /* 0x0002620000000c00 */
[C---:B------:R-:W-:Y:S01]  /*5a70*/  ISETP.NE.AND P0, PT, R196.reuse, 0x4, PT ;  /* 0x00000004c400780c */ /* 0x040fe20003f05270 */
[----:B------:R-:W-:Y:S01]  /*5a80*/  @!PT LDS RZ, [RZ] ;  /* 0x00000000fffff984 */ /* 0x000fe20000000800 */
[----:B------:R-:W-:Y:S01]  /*5a90*/  @!PT LDS RZ, [RZ] ;  /* 0x00000000fffff984 */ /* 0x000fe20000000800 */
[----:B------:R-:W-:Y:S01]  /*5aa0*/  @!PT LDS RZ, [RZ] ;  /* 0x00000000fffff984 */ /* 0x000fe20000000800 */
[----:B------:R-:W-:Y:S01]  /*5ab0*/  @!PT LDS RZ, [RZ] ;  /* 0x00000000fffff984 */ /* 0x000fe20000000800 */
[----:B------:R5:W-:Y:S06]  /*5ac0*/  MEMBAR.ALL.CTA ;  /* 0x0000000000007992 */ /* 0x000bec0000008000 */
[----:B-----5:R-:W5:Y:S01]  /*5ad0*/  FENCE.VIEW.ASYNC.S ;  /* 0x00000000000073c6 */ /* 0x020f620000000000 */
[----:B------:R-:W-:Y:S01]  /*5ae0*/  SEL R196, R196, RZ, P0 ;  /* 0x000000ffc4c47207 */ /* 0x000fe20000000000 */
[----:B-----5:R5:W-:Y:S02]  /*5af0*/  SYNCS.ARRIVE.TRANS64.RED.A1T0 RZ, [R0+URZ], RZ ;  /* 0x000000ff00ff79a7 */ /* 0x020be400081004ff */
[----:B-----5:R-:W-:Y:S04]  /*5b00*/  SEL R0, RZ, 0x1, P0 ;  /* 0x00000001ff007807 */ /* 0x020fe80000000000 */
[----:B--234-:R-:W-:Y:S02]  /*5b10*/  LOP3.LUT R195, R195, R0, RZ, 0x3c, !PT ;  /* 0x00000000c3c37212 */ /* 0x01cfe400078e3cff */
.L_x_95:
[----:B------:R-:W-:Y:S05]  /*5b20*/  BSYNC B1 ;  /* 0x0000000000017941 */ /* 0x000fea0003800000 */
.L_x_94:
[C---:B------:R-:W-:Y:S01]  /*5b30*/  LOP3.LUT P1, RZ, R72.reuse, R187, RZ, 0xfc, !PT ;  /* 0x000000bb48ff7212 */ /* 0x040fe2000782fcff */
[----:B------:R-:W-:Y:S01]  /*5b40*/  IMAD.SHL.U32 R70, R72, 0x40, RZ ;  /* 0x0000004048467824 */ /* 0x000fe200078e00ff */
[----:B------:R-:W-:Y:S01]  /*5b50*/  LEA R124, R73, UR41, 0x3 ;  /* 0x00000029497c7c11 */ /* 0x000fe2000f8e18ff */
[----:B------:R-:W-:Y:S02]  /*5b60*/  BSSY B0, `(.L_x_99) ;  /* 0x0000009000007945 */ /* 0x000fe40003800000 */
[----:B------:R-:W-:Y:S05]  /*5b70*/  IMAD.IADD R64, R71, 0x1, R70 ;  /* 0x0000000147407824 */ /* 0x000fea00078e0246 */
[----:B------:R-:W-:Y:S04]  /*5b80*/  SHF.R.U32.HI R3, RZ, 0x15, R64 ;  /* 0x00000015ff037819 */ /* 0x000fe80000011640 */
[----:B------:R-:W-:Y:S01]  /*5b90*/  LOP3.LUT P0, RZ, R3, 0x3, R204, 0x48, !PT ;  /* 0x0000000303ff7812 */ /* 0x000fe200078048cc */
[----:B------:R-:W-:Y:S01]  /*5ba0*/  @!UPT UIADD3 URZ, UPT, UPT, URZ, URZ, URZ ;  /* 0x000000fffffff290 */ /* 0x000fe2000fffe0ff */
[----:B------:R-:W-:Y:S11]  /*5bb0*/  @P1 BRA `(.L_x_100) ;  /* 0x00000000000c1947 */ /* 0x000ff60003800000 */
[----:B------:R-:W-:Y:S04]  /*5bc0*/  SHF.L.U32 R3, R198, 0x1f, RZ ;  /* 0x0000001fc6037819 */ /* 0x000fe800000006ff */
[----:B------:R-:W2:Y:S02]  /*5bd0*/  SYNCS.PHASECHK.TRANS64.TRYWAIT P1, [R124+URZ+0xe0], R3 ;  /* 0x0000e0037c0075a7 */ /* 0x000ea400080211ff */
[----:B--2---:R-:W-:Y:S05]  /*5be0*/  @!P1 BRA `(.L_x_101) ;  /* 0x00000080007c9947 */ /* 0x004fea0003800000 */
.L_x_100:
[----:B------:R-:W-:Y:S05]  /*5bf0*/  BSYNC B0 ;  /* 0x0000000000007941 */ /* 0x000fea0003800000 */
.L_x_99:
[----:B------:R-:W-:Y:S05]  /*5c00*/  @!P0 BRA `(.L_x_102) ;  /* 0x0000000000408947 */ /* 0x000fea0003800000 */
[----:B------:R-:W3:Y:S01]  /*5c10*/  LDCU.64 UR8, c[0x4][0x78] ;  /* 0x01000f00ff0877ac */ /* 0x000ee20008000a00 */
[----:B--2---:R-:W-:Y:S01]  /*5c20*/  MOV R3, 0x0 ;  /* 0x0000000000037802 */ /* 0x004fe20000000f00 */
[----:B------:R-:W-:Y:S02]  /*5c30*/  HFMA2 R12, -RZ, RZ, 0, 5.9604644775390625e-08 ;  /* 0x00000001ff0c7431 */ /* 0x000fe400000001ff */
[----:B------:R-:W-:Y:S02]  /*5c40*/  IMAD.MOV.U32 R8, RZ, RZ, 0x192 ;  /* 0x00000192ff087424 */ /* 0x000fe400078e00ff */
[----:B------:R-:W-:Y:S01]  /*5c50*/  IMAD.MOV.U32 R13, RZ, RZ, RZ ;  /* 0x000000ffff0d7224 */ /* 0x000fe200078e00ff */
[----:B------:R-:W2:Y:S01]  /*5c60*/  LDCU.64 UR6, c[0x4][0x80] ;  /* 0x01001000ff0677ac */ /* 0x000ea20008000a00 */
[----:B-1----:R-:W1:Y:S01]  /*5c70*/  LDC.64 R2, c[0x4][R3] ;  /* 0x0100000003027b82 */ /* 0x002e620000000a00 */
[----:B------:R-:W4:Y:S01]  /*5c80*/  LDCU.64 UR4, c[0x4][0x18] ;  /* 0x01000300ff0477ac */ /* 0x000f220008000a00 */
[----:B---3--:R-:W-:Y:S01]  /*5c90*/  MOV R5, UR9 ;  /* 0x0000000900057c02 */ /* 0x008fe20008000f00 */
[----:B------:R-:W-:Y:S01]  /*5ca0*/  IMAD.U32 R4, RZ, RZ, UR8 ;  /* 0x00000008ff047e24 */ /* 0x000fe2000f8e00ff */
[----:B--2---:R-:W-:Y:S01]  /*5cb0*/  MOV R7, UR7 ;  /* 0x0000000700077c02 */ /* 0x004fe20008000f00 */
[----:B------:R-:W-:Y:S01]  /*5cc0*/  IMAD.U32 R6, RZ, RZ, UR6 ;  /* 0x00000006ff067e24 */ /* 0x000fe2000f8e00ff */
[----:B----4-:R-:W-:Y:S01]  /*5cd0*/  MOV R11, UR5 ;  /* 0x00000005000b7c02 */ /* 0x010fe20008000f00 */
[----:B------:R-:W-:Y:S02]  /*5ce0*/  IMAD.U32 R10, RZ, RZ, UR4 ;  /* 0x00000004ff0a7e24 */ /* 0x000fe4000f8e00ff */
[----:B------:R-:W-:Y:S07]  /*5cf0*/  LEPC R20, `(.L_x_102) ;  /* 0x000000001014794e */ /* 0x000fee0000000000 */
[----:B-1----:R-:W-:Y:S05]  /*5d00*/  CALL.ABS.NOINC R2 ;  /* 0x0000000002007343 */ /* 0x002fea0003c00000 */
.L_x_102:
[----:B------:R-:W-:Y:S05]  /*5d10*/  WARPSYNC.ALL ;  /* 0x0000000000007948 */ /* 0x000fea0003800000 */
[----:B------:R-:W-:Y:S01]  /*5d20*/  R2UR UR4, R64 ;  /* 0x00000000400472ca */ /* 0x000fe200000e0000 */
[----:B------:R-:W-:Y:S01]  /*5d30*/  BSSY.RECONVERGENT B1, `(.L_x_103) ;  /* 0x00002fc000017945 */ /* 0x000fe20003800200 */
[-C--:B------:R-:W-:Y:S02]  /*5d40*/  F2FP.F16.E4M3.UNPACK_B R0, R174.reuse ;  /* 0x000000aeff00723e */ /* 0x080fe400020006ff */
[-C--:B-1----:R-:W-:Y:S02]  /*5d50*/  F2FP.F16.E4M3.UNPACK_B R2, R175.reuse ;  /* 0x000000afff02723e */ /* 0x082fe400020006ff */
[----:B--2---:R-:W-:Y:S01]  /*5d60*/  F2FP.F16.E4M3.UNPACK_B R3, R174.H1 ;  /* 0x000000aeff03723e */ /* 0x004fe200030006ff */
[--C-:B------:R-:W-:Y:S01]  /*5d70*/  HADD2.F32 R81, -RZ, R0.reuse.H0_H0 ;  /* 0x20000000ff517230 */ /* 0x100fe20000004100 */
[-C--:B------:R-:W-:Y:S01]  /*5d80*/  F2FP.F16.E4M3.UNPACK_B R128, R164.reuse ;  /* 0x000000a4ff80723e */ /* 0x080fe200020006ff */
[----:B------:R-:W-:Y:S01]  /*5d90*/  HADD2.F32 R82, -RZ, R0.H1_H1 ;  /* 0x30000000ff527230 */ /* 0x000fe20000004100 */
[----:B------:R-:W-:Y:S01]  /*5da0*/  F2FP.F16.E4M3.UNPACK_B R0, R175.H1 ;  /* 0x000000afff00723e */ /* 0x000fe200030006ff */
[--C-:B------:R-:W-:Y:S01]  /*5db0*/  HADD2.F32 R85, -RZ, R2.reuse.H0_H0 ;  /* 0x20000002ff557230 */ /* 0x100fe20000004100 */
[----:B------:R-:W-:Y:S01]  /*5dc0*/  F2FP.F16.E4M3.UNPACK_B R130, R164.H1 ;  /* 0x000000a4ff82723e */ /* 0x000fe200030006ff */
[----:B------:R-:W1:Y:S01]  /*5dd0*/  LDTM.x64 R4, tmem[UR4] ;  /* 0x00000004000479ee */ /* 0x000e620008340000 */
[----:B------:R-:W-:Y:S01]  /*5de0*/  HADD2.F32 R86, -RZ, R2.H1_H1 ;  /* 0x30000002ff567230 */ /* 0x000fe20000004100 */
[----:B------:R-:W-:Y:S01]  /*5df0*/  F2FP.F16.E4M3.UNPACK_B R2, R176 ;  /* 0x000000b0ff02723e */ /* 0x000fe200020006ff */
[--C-:B------:R-:W-:Y:S01]  /*5e00*/  HADD2.F32 R87, -RZ, R0.reuse.H0_H0 ;  /* 0x20000000ff577230 */ /* 0x100fe20000004100 */
[----:B------:R-:W-:Y:S01]  /*5e10*/  F2FP.F16.E4M3.UNPACK_B R132, R165 ;  /* 0x000000a5ff84723e */ /* 0x000fe200020006ff */
[----:B------:R-:W-:Y:S01]  /*5e20*/  HADD2.F32 R88, -RZ, R0.H1_H1 ;  /* 0x30000000ff587230 */ /* 0x000fe20000004100 */
[----:B------:R-:W-:Y:S01]  /*5e30*/  F2FP.F16.E4M3.UNPACK_B R0, R177 ;  /* 0x000000b1ff00723e */ /* 0x000fe200020006ff */
[--C-:B------:R-:W-:Y:S01]  /*5e40*/  HADD2.F32 R89, -RZ, R2.reuse.H0_H0 ;  /* 0x20000002ff597230 */ /* 0x100fe20000004100 */
[----:B------:R-:W-:Y:S01]  /*5e50*/  F2FP.F16.E4M3.UNPACK_B R134, R165.H1 ;  /* 0x000000a5ff86723e */ /* 0x000fe200030006ff */
[----:B------:R-:W-:Y:S01]  /*5e60*/  HADD2.F32 R90, -RZ, R2.H1_H1 ;  /* 0x30000002ff5a7230 */ /* 0x000fe20000004100 */
[----:B------:R-:W-:Y:S01]  /*5e70*/  F2FP.F16.E4M3.UNPACK_B R2, R177.H1 ;  /* 0x000000b1ff02723e */ /* 0x000fe200030006ff */
        /* <DEDUP_REMOVED lines=11> */
[----:B------:R-:W-:Y:S01]  /*5f30*/  F2FP.F16.E4M3.UNPACK_B R0, R179.H1 ;  /* 0x000000b3ff00723e */ /* 0x000fe200030006ff */
[--C-:B------:R-:W-:Y:S02]  /*5f40*/  HADD2.F32 R96, -RZ, R2.reuse.H1_H1 ;  /* 0x30000002ff607230 */ /* 0x100fe40000004100 */
[C---:B-1----:R-:W-:Y:S01]  /*5f50*/  FMUL R7, R75.reuse, R7 ;  /* 0x000000074b077220 */ /* 0x042fe20000400000 */
[----:B------:R-:W-:Y:S01]  /*5f60*/  HADD2.F32 R95, -RZ, R2.H0_H0 ;  /* 0x20000002ff5f7230 */ /* 0x000fe20000004100 */
[----:B------:R-:W-:Y:S01]  /*5f70*/  F2FP.F16.E4M3.UNPACK_B R2, R179 ;  /* 0x000000b3ff02723e */ /* 0x000fe200020006ff */
[--C-:B------:R-:W-:Y:S02]  /*5f80*/  HADD2.F32 R91, -RZ, R3.reuse.H0_H0 ;  /* 0x20000003ff5b7230 */ /* 0x100fe40000004100 */
[C---:B------:R-:W-:Y:S01]  /*5f90*/  FMUL R11, R75.reuse, R11 ;  /* 0x0000000b4b0b7220 */ /* 0x040fe20000400000 */
[----:B------:R-:W-:Y:S01]  /*5fa0*/  HADD2.F32 R92, -RZ, R3.H1_H1 ;  /* 0x30000003ff5c7230 */ /* 0x000fe20000004100 */
[----:B------:R-:W-:Y:S01]  /*5fb0*/  F2FP.F16.E4M3.UNPACK_B R3, R178.H1 ;  /* 0x000000b2ff03723e */ /* 0x000fe200030006ff */
[--C-:B------:R-:W-:Y:S01]  /*5fc0*/  HADD2.F32 R104, -RZ, R0.reuse.H1_H1 ;  /* 0x30000000ff687230 */ /* 0x100fe20000004100 */
[----:B------:R-:W-:Y:S01]  /*5fd0*/  F2FP.F16.E4M3.UNPACK_B R142, R167.H1 ;  /* 0x000000a7ff8e723e */ /* 0x000fe200030006ff */
[----:B------:R-:W-:Y:S02]  /*5fe0*/  HADD2.F32 R103, -RZ, R0.H0_H0 ;  /* 0x20000000ff677230 */ /* 0x000fe40000004100 */
[C---:B------:R-:W-:Y:S01]  /*5ff0*/  FMUL R0, R75.reuse, R4 ;  /* 0x000000044b007220 */ /* 0x040fe20000400000 */
[----:B------:R-:W-:Y:S02]  /*6000*/  HADD2.F32 R126, -RZ, R128.H0_H0 ;  /* 0x20000080ff7e7230 */ /* 0x000fe40000004100 */
[C---:B------:R-:W-:Y:S01]  /*6010*/  FMUL R4, R75.reuse, R8 ;  /* 0x000000084b047220 */ /* 0x040fe20000400000 */
[--C-:B------:R-:W-:Y:S02]  /*6020*/  HADD2.F32 R102, -RZ, R2.reuse.H1_H1 ;  /* 0x30000002ff667230 */ /* 0x100fe40000004100 */
[C---:B------:R-:W-:Y:S01]  /*6030*/  FMUL R8, R75.reuse, R12 ;  /* 0x0000000c4b087220 */ /* 0x040fe20000400000 */
[----:B------:R-:W-:Y:S02]  /*6040*/  HADD2.F32 R101, -RZ, R2.H0_H0 ;  /* 0x20000002ff657230 */ /* 0x000fe40000004100 */
[----:B------:R-:W-:Y:S01]  /*6050*/  FMUL R2, R75, R5 ;  /* 0x000000054b027220 */ /* 0x000fe20000400000 */
[----:B------:R-:W-:Y:S02]  /*6060*/  HADD2.F32 R129, -RZ, R128.H1_H1 ;  /* 0x30000080ff817230 */ /* 0x000fe40000004100 */
[----:B------:R-:W-:Y:S01]  /*6070*/  FFMA R0, R127, R126, R0 ;  /* 0x0000007e7f007223 */ /* 0x000fe20000000000 */
[--C-:B------:R-:W-:Y:S02]  /*6080*/  HADD2.F32 R100, -RZ, R3.reuse.H1_H1 ;  /* 0x30000003ff647230 */ /* 0x100fe40000004100 */
[C---:B------:R-:W-:Y:S01]  /*6090*/  FMUL R5, R75.reuse, R9 ;  /* 0x000000094b057220 */ /* 0x040fe20000400000 */
[----:B------:R-:W-:Y:S02]  /*60a0*/  HADD2.F32 R99, -RZ, R3.H0_H0 ;  /* 0x20000003ff637230 */ /* 0x000fe40000004100 */
[----:B------:R-:W-:Y:S01]  /*60b0*/  FMUL R3, R75, R6 ;  /* 0x000000064b037220 */ /* 0x000fe20000400000 */
[--C-:B------:R-:W-:Y:S02]  /*60c0*/  HADD2.F32 R128, -RZ, R130.reuse.H0_H0 ;  /* 0x20000082ff807230 */ /* 0x100fe40000004100 */
[----:B------:R-:W-:Y:S01]  /*60d0*/  FFMA R2, R127, R129, R2 ;  /* 0x000000817f027223 */ /* 0x000fe20000000002 */
[----:B------:R-:W-:Y:S02]  /*60e0*/  HADD2.F32 R130, -RZ, R130.H1_H1 ;  /* 0x30000082ff827230 */ /* 0x000fe40000004100 */
[----:B------:R-:W-:Y:S01]  /*60f0*/  FMUL R6, R75, R10 ;  /* 0x0000000a4b067220 */ /* 0x000fe20000400000 */
[--C-:B------:R-:W-:Y:S02]  /*6100*/  HADD2.F32 R131, -RZ, R132.reuse.H0_H0 ;  /* 0x20000084ff837230 */ /* 0x100fe40000004100 */
[C---:B------:R-:W-:Y:S01]  /*6110*/  FFMA R3, R127.reuse, R128, R3 ;  /* 0x000000807f037223 */ /* 0x040fe20000000003 */
[----:B------:R-:W-:Y:S02]  /*6120*/  HADD2.F32 R132, -RZ, R132.H1_H1 ;  /* 0x30000084ff847230 */ /* 0x000fe40000004100 */
[C---:B------:R-:W-:Y:S01]  /*6130*/  FFMA R7, R127.reuse, R130, R7 ;  /* 0x000000827f077223 */ /* 0x040fe20000000007 */
[--C-:B------:R-:W-:Y:S02]  /*6140*/  HADD2.F32 R133, -RZ, R134.reuse.H0_H0 ;  /* 0x20000086ff857230 */ /* 0x100fe40000004100 */
[----:B------:R-:W-:Y:S01]  /*6150*/  FFMA R4, R127, R131, R4 ;  /* 0x000000837f047223 */ /* 0x000fe20000000004 */
[----:B------:R-:W-:Y:S02]  /*6160*/  HADD2.F32 R134, -RZ, R134.H1_H1 ;  /* 0x30000086ff867230 */ /* 0x000fe40000004100 */
[----:B------:R-:W-:Y:S01]  /*6170*/  FMUL R9, R75, R13 ;  /* 0x0000000d4b097220 */ /* 0x000fe20000400000 */
[--C-:B------:R-:W-:Y:S02]  /*6180*/  HADD2.F32 R135, -RZ, R136.reuse.H0_H0 ;  /* 0x20000088ff877230 */ /* 0x100fe40000004100 */
[----:B------:R-:W-:Y:S01]  /*6190*/  FFMA R5, R127, R132, R5 ;  /* 0x000000847f057223 */ /* 0x000fe20000000005 */
[----:B------:R-:W-:Y:S02]  /*61a0*/  HADD2.F32 R136, -RZ, R136.H1_H1 ;  /* 0x30000088ff887230 */ /* 0x000fe40000004100 */
[----:B------:R-:W-:Y:S01]  /*61b0*/  FMUL R10, R75, R14 ;  /* 0x0000000e4b0a7220 */ /* 0x000fe20000400000 */
[--C-:B------:R-:W-:Y:S01]  /*61c0*/  HADD2.F32 R137, -RZ, R138.reuse.H0_H0 ;  /* 0x2000008aff897230 */ /* 0x100fe20000004100 */
[----:B------:R-:W-:Y:S01]  /*61d0*/  F2FP.F16.E4M3.UNPACK_B R144, R168 ;  /* 0x000000a8ff90723e */ /* 0x000fe200020006ff */
[----:B------:R-:W-:Y:S02]  /*61e0*/  HADD2.F32 R138, -RZ, R138.H1_H1 ;  /* 0x3000008aff8a7230 */ /* 0x000fe40000004100 */
[----:B------:R-:W-:Y:S01]  /*61f0*/  FFMA R6, R127, R133, R6 ;  /* 0x000000857f067223 */ /* 0x000fe20000000006 */
[--C-:B------:R-:W-:Y:S02]  /*6200*/  HADD2.F32 R139, -RZ, R140.reuse.H0_H0 ;  /* 0x2000008cff8b7230 */ /* 0x100fe40000004100 */
[----:B------:R-:W-:Y:S01]  /*6210*/  FMUL R15, R75, R15 ;  /* 0x0000000f4b0f7220 */ /* 0x000fe20000400000 */
[----:B------:R-:W-:Y:S01]  /*6220*/  FFMA R11, R127, R134, R11 ;  /* 0x000000867f0b7223 */ /* 0x000fe2000000000b */
[----:B------:R-:W-:Y:S01]  /*6230*/  FMUL R12, R75, R16 ;  /* 0x000000104b0c7220 */ /* 0x000fe20000400000 */
[----:B------:R-:W-:Y:S01]  /*6240*/  F2FP.F16.E4M3.UNPACK_B R146, R168.H1 ;  /* 0x000000a8ff92723e */ /* 0x000fe200030006ff */
[----:B------:R-:W-:Y:S02]  /*6250*/  HADD2.F32 R140, -RZ, R140.H1_H1 ;  /* 0x3000008cff8c7230 */ /* 0x000fe40000004100 */
[----:B------:R-:W-:Y:S01]  /*6260*/  FFMA R8, R127, R135, R8 ;  /* 0x000000877f087223 */ /* 0x000fe20000000008 */
[----:B------:R-:W-:Y:S01]  /*6270*/  FMUL R13, R75, R17 ;  /* 0x000000114b0d7220 */ /* 0x000fe20000400000 */
[--C-:B------:R-:W-:Y:S02]  /*6280*/  HADD2.F32 R141, -RZ, R142.reuse.H0_H0 ;  /* 0x2000008eff8d7230 */ /* 0x100fe40000004100 */
[----:B------:R-:W-:Y:S01]  /*6290*/  FFMA R9, R127, R136, R9 ;  /* 0x000000887f097223 */ /* 0x000fe20000000009 */
[----:B------:R-:W-:Y:S01]  /*62a0*/  F2FP.F16.E4M3.UNPACK_B R148, R169 ;  /* 0x000000a9ff94723e */ /* 0x000fe200020006ff */
[----:B------:R-:W-:Y:S01]  /*62b0*/  FMUL R14, R75, R18 ;  /* 0x000000124b0e7220 */ /* 0x000fe20000400000 */
[----:B------:R-:W-:Y:S02]  /*62c0*/  HADD2.F32 R142, -RZ, R142.H1_H1 ;  /* 0x3000008eff8e7230 */ /* 0x000fe40000004100 */
[----:B------:R-:W-:Y:S01]  /*62d0*/  FFMA R10, R127, R137, R10 ;  /* 0x000000897f0a7223 */ /* 0x000fe2000000000a */
[--C-:B------:R-:W-:Y:S02]  /*62e0*/  HADD2.F32 R143, -RZ, R144.reuse.H0_H0 ;  /* 0x20000090ff8f7230 */ /* 0x100fe40000004100 */
[----:B------:R-:W-:Y:S01]  /*62f0*/  FMUL R19, R75, R19 ;  /* 0x000000134b137220 */ /* 0x000fe20000400000 */
[----:B------:R-:W-:Y:S01]  /*6300*/  FFMA R15, R127, R138, R15 ;  /* 0x0000008a7f0f7223 */ /* 0x000fe2000000000f */
[----:B------:R-:W-:Y:S01]  /*6310*/  F2FP.F16.E4M3.UNPACK_B R150, R169.H1 ;  /* 0x000000a9ff96723e */ /* 0x000fe200030006ff */
[----:B------:R-:W-:Y:S01]  /*6320*/  FMUL R16, R75, R20 ;  /* 0x000000144b107220 */ /* 0x000fe20000400000 */
        /* <DEDUP_REMOVED lines=12> */
[----:B------:R-:W-:Y:S01]  /*63f0*/  FMUL R20, R75, R24 ;  /* 0x000000184b147220 */ /* 0x000fe20000400000 */
[----:B------:R-:W-:Y:S01]  /*6400*/  HADD2.F32 R148, -RZ, R148.H1_H1 ;  /* 0x30000094ff947230 */ /* 0x000fe20000004100 */
[----:B------:R-:W-:Y:S01]  /*6410*/  F2FP.F16.E4M3.UNPACK_B R154, R170.H1 ;  /* 0x000000aaff9a723e */ /* 0x000fe200030006ff */
[----:B------:R-:W-:Y:S01]  /*6420*/  FFMA R16, R127, R143, R16 ;  /* 0x0000008f7f107223 */ /* 0x000fe20000000010 */
[--C-:B------:R-:W-:Y:S02]  /*6430*/  HADD2.F32 R149, -RZ, R150.reuse.H0_H0 ;  /* 0x20000096ff957230 */ /* 0x100fe40000004100 */
[----:B------:R-:W-:Y:S01]  /*6440*/  FMUL R21, R75, R25 ;  /* 0x000000194b157220 */ /* 0x000fe20000400000 */
[----:B------:R-:W-:Y:S01]  /*6450*/  FFMA R17, R127, R144, R17 ;  /* 0x000000907f117223 */ /* 0x000fe20000000011 */
[----:B------:R-:W-:Y:S02]  /*6460*/  HADD2.F32 R150, -RZ, R150.H1_H1 ;  /* 0x30000096ff967230 */ /* 0x000fe40000004100 */
[----:B------:R-:W-:Y:S01]  /*6470*/  FMUL R22, R75, R26 ;  /* 0x0000001a4b167220 */ /* 0x000fe20000400000 */
[----:B------:R-:W-:Y:S01]  /*6480*/  FFMA R18, R127, R145, R18 ;  /* 0x000000917f127223 */ /* 0x000fe20000000012 */
[----:B------:R-:W-:Y:S01]  /*6490*/  F2FP.F16.E4M3.UNPACK_B R156, R171 ;  /* 0x000000abff9c723e */ /* 0x000fe200020006ff */
[--C-:B------:R-:W-:Y:S02]  /*64a0*/  HADD2.F32 R151, -RZ, R152.reuse.H0_H0 ;  /* 0x20000098ff977230 */ /* 0x100fe40000004100 */
[----:B------:R-:W-:Y:S01]  /*64b0*/  FMUL R27, R75, R27 ;  /* 0x0000001b4b1b7220 */ /* 0x000fe20000400000 */
[----:B------:R-:W-:Y:S01]  /*64c0*/  FFMA R23, R127, R146, R23 ;  /* 0x000000927f177223 */ /* 0x000fe20000000017 */
[----:B------:R-:W-:Y:S01]  /*64d0*/  FMUL R24, R75, R28 ;  /* 0x0000001c4b187220 */ /* 0x000fe20000400000 */
[C---:B------:R-:W-:Y:S01]  /*64e0*/  FFMA R20, R127.reuse, R147, R20 ;  /* 0x000000937f147223 */ /* 0x040fe20000000014 */
        /* <DEDUP_REMOVED lines=10> */
[----:B------:R-:W-:Y:S01]  /*6590*/  FMUL R31, R75, R31 ;  /* 0x0000001f4b1f7220 */ /* 0x000fe20000400000 */
[--C-:B------:R-:W-:Y:S02]  /*65a0*/  HADD2.F32 R155, -RZ, R156.reuse.H0_H0 ;  /* 0x2000009cff9b7230 */ /* 0x100fe40000004100 */
[----:B------:R-:W-:Y:S01]  /*65b0*/  FFMA R24, R127, R151, R24 ;  /* 0x000000977f187223 */ /* 0x000fe20000000018 */
[----:B------:R-:W-:Y:S01]  /*65c0*/  F2FP.F16.E4M3.UNPACK_B R163, R172.H1 ;  /* 0x000000acffa3723e */ /* 0x000fe200030006ff */
[C---:B------:R-:W-:Y:S01]  /*65d0*/  FMUL R28, R75.reuse, R32 ;  /* 0x000000204b1c7220 */ /* 0x040fe20000400000 */
[----:B------:R-:W-:Y:S02]  /*65e0*/  HADD2.F32 R156, -RZ, R156.H1_H1 ;  /* 0x3000009cff9c7230 */ /* 0x000fe40000004100 */
[----:B------:R-:W-:Y:S01]  /*65f0*/  FMUL R29, R75, R33 ;  /* 0x000000214b1d7220 */ /* 0x000fe20000400000 */
[--C-:B------:R-:W-:Y:S02]  /*6600*/  HADD2.F32 R157, -RZ, R158.reuse.H0_H0 ;  /* 0x2000009eff9d7230 */ /* 0x100fe40000004100 */
[----:B------:R-:W-:Y:S01]  /*6610*/  FFMA R25, R127, R152, R25 ;  /* 0x000000987f197223 */ /* 0x000fe20000000019 */
[----:B------:R-:W-:Y:S01]  /*6620*/  FMUL R30, R75, R34 ;  /* 0x000000224b1e7220 */ /* 0x000fe20000400000 */
[----:B------:R-:W-:Y:S02]  /*6630*/  HADD2.F32 R158, -RZ, R158.H1_H1 ;  /* 0x3000009eff9e7230 */ /* 0x000fe40000004100 */
[----:B------:R-:W-:Y:S01]  /*6640*/  FFMA R26, R127, R153, R26 ;  /* 0x000000997f1a7223 */ /* 0x000fe2000000001a */
[----:B------:R-:W-:Y:S01]  /*6650*/  F2FP.F16.E4M3.UNPACK_B R162, R173 ;  /* 0x000000adffa2723e */ /* 0x000fe200020006ff */
[--C-:B------:R-:W-:Y:S02]  /*6660*/  HADD2.F32 R159, -RZ, R160.reuse.H0_H0 ;  /* 0x200000a0ff9f7230 */ /* 0x100fe40000004100 */
[----:B------:R-:W-:Y:S01]  /*6670*/  FMUL R35, R75, R35 ;  /* 0x000000234b237220 */ /* 0x000fe20000400000 */
[----:B------:R-:W-:Y:S01]  /*6680*/  FFMA R31, R127, R154, R31 ;  /* 0x0000009a7f1f7223 */ /* 0x000fe2000000001f */
[----:B------:R-:W-:Y:S02]  /*6690*/  HADD2.F32 R160, -RZ, R160.H1_H1 ;  /* 0x300000a0ffa07230 */ /* 0x000fe40000004100 */
[----:B------:R-:W-:Y:S01]  /*66a0*/  FMUL R32, R75, R36 ;  /* 0x000000244b207220 */ /* 0x000fe20000400000 */
[----:B------:R-:W-:Y:S01]  /*66b0*/  FFMA R28, R127, R155, R28 ;  /* 0x0000009b7f1c7223 */ /* 0x000fe2000000001c */
[----:B------:R-:W-:Y:S01]  /*66c0*/  F2FP.F16.E4M3.UNPACK_B R161, R173.H1 ;  /* 0x000000adffa1723e */ /* 0x000fe200030006ff */
[--C-:B------:R-:W-:Y:S02]  /*66d0*/  HADD2.F32 R69, -RZ, R163.reuse.H0_H0 ;  /* 0x200000a3ff457230 */ /* 0x100fe40000004100 */
[----:B------:R-:W-:Y:S01]  /*66e0*/  FMUL R33, R75, R37 ;  /* 0x000000254b217220 */ /* 0x000fe20000400000 */
[----:B------:R-:W-:Y:S01]  /*66f0*/  FFMA R29, R127, R156, R29 ;  /* 0x0000009c7f1d7223 */ /* 0x000fe2000000001d */
[----:B------:R-:W-:Y:S01]  /*6700*/  FMUL R34, R75, R38 ;  /* 0x000000264b227220 */ /* 0x000fe20000400000 */
[C---:B------:R-:W-:Y:S01]  /*6710*/  FFMA R30, R127.reuse, R157, R30 ;  /* 0x0000009d7f1e7223 */ /* 0x040fe2000000001e */
[----:B------:R-:W-:Y:S02]  /*6720*/  HADD2.F32 R76, -RZ, R163.H1_H1 ;  /* 0x300000a3ff4c7230 */ /* 0x000fe40000004100 */
[----:B------:R-:W-:Y:S01]  /*6730*/  FFMA R35, R127, R158, R35 ;  /* 0x0000009e7f237223 */ /* 0x000fe20000000023 */
[--C-:B------:R-:W-:Y:S02]  /*6740*/  HADD2.F32 R77, -RZ, R162.reuse.H0_H0 ;  /* 0x200000a2ff4d7230 */ /* 0x100fe40000004100 */
[----:B------:R-:W-:Y:S01]  /*6750*/  FMUL R39, R75, R39 ;  /* 0x000000274b277220 */ /* 0x000fe20000400000 */
[----:B------:R-:W-:Y:S01]  /*6760*/  FFMA R32, R127, R159, R32 ;  /* 0x0000009f7f207223 */ /* 0x000fe20000000020 */
[----:B------:R-:W-:Y:S01]  /*6770*/  FMUL R36, R75, R40 ;  /* 0x000000284b247220 */ /* 0x000fe20000400000 */
[----:B------:R-:W-:Y:S02]  /*6780*/  HADD2.F32 R78, -RZ, R162.H1_H1 ;  /* 0x300000a2ff4e7230 */ /* 0x000fe40000004100 */
[----:B------:R-:W-:Y:S01]  /*6790*/  FFMA R33, R127, R160, R33 ;  /* 0x000000a07f217223 */ /* 0x000fe20000000021 */
[----:B------:R-:W-:Y:S01]  /*67a0*/  FMUL R37, R75, R41 ;  /* 0x000000294b257220 */ /* 0x000fe20000400000 */
[--C-:B------:R-:W-:Y:S02]  /*67b0*/  HADD2.F32 R79, -RZ, R161.reuse.H0_H0 ;  /* 0x200000a1ff4f7230 */ /* 0x100fe40000004100 */
[----:B------:R-:W-:Y:S01]  /*67c0*/  FFMA R34, R127, R69, R34 ;  /* 0x000000457f227223 */ /* 0x000fe20000000022 */
[C---:B------:R-:W-:Y:S01]  /*67d0*/  FMUL R38, R75.reuse, R42 ;  /* 0x0000002a4b267220 */ /* 0x040fe20000400000 */
[----:B------:R-:W-:Y:S02]  /*67e0*/  HADD2.F32 R80, -RZ, R161.H1_H1 ;  /* 0x300000a1ff507230 */ /* 0x000fe40000004100 */
[----:B------:R-:W-:Y:S01]  /*67f0*/  FMUL R43, R75, R43 ;  /* 0x0000002b4b2b7220 */ /* 0x000fe20000400000 */
[----:B------:R-:W-:Y:S01]  /*6800*/  FFMA R39, R127, R76, R39 ;  /* 0x0000004c7f277223 */ /* 0x000fe20000000027 */
        /* <DEDUP_REMOVED lines=44> */
[----:B------:R-:W-:Y:S02]  /*6ad0*/  HFMA2 R64, -RZ, RZ, 3.7421875, 0 ;  /* 0x437c0000ff407431 */ /* 0x000fe400000001ff */
[----:B------:R-:W-:Y:S01]  /*6ae0*/  FMUL R62, R75, R66 ;  /* 0x000000424b3e7220 */ /* 0x000fe20000400000 */
[----:B------:R-:W-:Y:S01]  /*6af0*/  FFMA R58, R127, R99, R58 ;  /* 0x000000637f3a7223 */ /* 0x000fe2000000003a */
[----:B------:R-:W-:Y:S01]  /*6b00*/  MOV R118, 0x3bbb989d ;  /* 0x3bbb989d00767802 */ /* 0x000fe20000000f00 */
[----:B------:R-:W-:Y:S01]  /*6b10*/  FMUL R67, R75, R67 ;  /* 0x000000434b437220 */ /* 0x000fe20000400000 */
[C---:B------:R-:W-:Y:S01]  /*6b20*/  FFMA R63, R127.reuse, R100, R63 ;  /* 0x000000647f3f7223 */ /* 0x040fe2000000003f */
[C---:B------:R-:W-:Y:S01]  /*6b30*/  FFMA R60, R127.reuse, R101, R60 ;  /* 0x000000657f3c7223 */ /* 0x040fe2000000003c */
[C---:B------:R-:W-:Y:S01]  /*6b40*/  FFMA R61, R127.reuse, R102, R61 ;  /* 0x000000667f3d7223 */ /* 0x040fe2000000003d */
[C---:B------:R-:W-:Y:S01]  /*6b50*/  FFMA R62, R127.reuse, R103, R62 ;  /* 0x000000677f3e7223 */ /* 0x040fe2000000003e */
[----:B------:R-:W-:Y:S01]  /*6b60*/  FFMA R67, R127, R104, R67 ;  /* 0x000000687f437223 */ /* 0x000fe20000000043 */
[----:B------:R-:W-:Y:S01]  /*6b70*/  FFMA.SAT R65, R0, -R118, 0.5 ;  /* 0x3f00000000417423 */ /* 0x000fe20000002876 */
[----:B------:R-:W-:Y:S03]  /*6b80*/  ISETP.NE.AND P1, PT, R72, 0x3, PT ;  /* 0x000000034800780c */ /* 0x000fe60003f25270 */
[----:B------:R-:W-:Y:S04]  /*6b90*/  FFMA.RM R66, R65, R64, 12582913 ;  /* 0x4b40000141427423 */ /* 0x000fe80000004040 */
[----:B------:R-:W-:Y:S04]  /*6ba0*/  FADD R65, R66, -12583039 ;  /* 0xcb40007f42417421 */ /* 0x000fe80000000000 */
[----:B------:R-:W-:Y:S02]  /*6bb0*/  FFMA R65, R0, -1.4426950216293334961, -R65 ;  /* 0xbfb8aa3b00417823 */ /* 0x000fe40000000841 */
[----:B------:R-:W-:Y:S01]  /*6bc0*/  @!P1 NOP ;  /* 0x0000000000009918 */ /* 0x000fe20000000000 */
[----:B------:R-:W-:Y:S01]  /*6bd0*/  @!P1 IADD3 R124, PT, PT, R124, 0xf0, RZ ;  /* 0x000000f07c7c9810 */ /* 0x000fe20007ffe0ff */
[----:B------:R-:W-:Y:S01]  /*6be0*/  FFMA R65, R0, -1.925963033500011079e-08, R65 ;  /* 0xb2a5706000417823 */ /* 0x000fe20000000041 */
[----:B------:R-:W-:Y:S03]  /*6bf0*/  FFMA.SAT R69, R2, -R118, 0.5 ;  /* 0x3f00000002457423 */ /* 0x000fe60000002876 */
[----:B------:R-:W1:Y:S01]  /*6c00*/  MUFU.EX2 R119, R65 ;  /* 0x0000004100777308 */ /* 0x000e620000000800 */
[----:B------:R-:W-:Y:S04]  /*6c10*/  FFMA.RM R76, R69, R64, 12582913 ;  /* 0x4b400001454c7423 */ /* 0x000fe80000004040 */
[----:B------:R-:W-:Y:S04]  /*6c20*/  FADD R69, R76, -12583039 ;  /* 0xcb40007f4c457421 */ /* 0x000fe80000000000 */
[C---:B------:R-:W-:Y:S04]  /*6c30*/  FFMA R69, R2.reuse, -1.4426950216293334961, -R69 ;  /* 0xbfb8aa3b02457823 */ /* 0x040fe80000000845 */
[----:B------:R-:W-:Y:S01]  /*6c40*/  FFMA R69, R2, -1.925963033500011079e-08, R69 ;  /* 0xb2a5706002457823 */ /* 0x000fe20000000045 */
[----:B------:R-:W-:Y:S04]  /*6c50*/  FFMA.SAT R77, R3, -R118, 0.5 ;  /* 0x3f000000034d7423 */ /* 0x000fe80000002876 */
[----:B------:R-:W-:Y:S01]  /*6c60*/  FFMA.RM R77, R77, R64, 12582913 ;  /* 0x4b4000014d4d7423 */ /* 0x000fe20000004040 */
[----:B------:R-:W2:Y:S03]  /*6c70*/  MUFU.EX2 R69, R69 ;  /* 0x0000004500457308 */ /* 0x000ea60000000800 */
[----:B------:R-:W-:Y:S04]  /*6c80*/  FADD R0, R77, -12583039 ;  /* 0xcb40007f4d007421 */ /* 0x000fe80000000000 */
[C---:B------:R-:W-:Y:S04]  /*6c90*/  FFMA R0, R3.reuse, -1.4426950216293334961, -R0 ;  /* 0xbfb8aa3b03007823 */ /* 0x040fe80000000800 */
[----:B------:R-:W-:Y:S01]  /*6ca0*/  FFMA R0, R3, -1.925963033500011079e-08, R0 ;  /* 0xb2a5706003007823 */ /* 0x000fe20000000000 */
[----:B------:R-:W-:Y:S03]  /*6cb0*/  FFMA.SAT R3, R7, -R118, 0.5 ;  /* 0x3f00000007037423 */ /* 0x000fe60000002876 */
[----:B------:R-:W3:Y:S01]  /*6cc0*/  MUFU.EX2 R120, R0 ;  /* 0x0000000000787308 */ /* 0x000ee20000000800 */
[----:B------:R-:W-:Y:S04]  /*6cd0*/  FFMA.RM R78, R3, R64, 12582913 ;  /* 0x4b400001034e7423 */ /* 0x000fe80000004040 */
[----:B------:R-:W-:Y:S04]  /*6ce0*/  FADD R2, R78, -12583039 ;  /* 0xcb40007f4e027421 */ /* 0x000fe80000000000 */
[C---:B------:R-:W-:Y:S04]  /*6cf0*/  FFMA R2, R7.reuse, -1.4426950216293334961, -R2 ;  /* 0xbfb8aa3b07027823 */ /* 0x040fe80000000802 */
[----:B------:R-:W-:Y:S01]  /*6d00*/  FFMA R2, R7, -1.925963033500011079e-08, R2 ;  /* 0xb2a5706007027823 */ /* 0x000fe20000000002 */
[C---:B------:R-:W-:Y:S03]  /*6d10*/  FFMA.SAT R3, R4.reuse, -R118, 0.5 ;  /* 0x3f00000004037423 */ /* 0x040fe60000002876 */
[----:B------:R-:W4:Y:S01]  /*6d20*/  MUFU.EX2 R121, R2 ;  /* 0x0000000200797308 */ /* 0x000f220000000800 */
[----:B------:R-:W-:Y:S04]  /*6d30*/  FFMA.RM R79, R3, R64, 12582913 ;  /* 0x4b400001034f7423 */ /* 0x000fe80000004040 */
[----:B------:R-:W-:Y:S04]  /*6d40*/  FADD R3, R79, -12583039 ;  /* 0xcb40007f4f037421 */ /* 0x000fe80000000000 */
[C---:B------:R-:W-:Y:S04]  /*6d50*/  FFMA R3, R4.reuse, -1.4426950216293334961, -R3 ;  /* 0xbfb8aa3b04037823 */ /* 0x040fe80000000803 */
[----:B------:R-:W-:Y:S01]  /*6d60*/  FFMA R3, R4, -1.925963033500011079e-08, R3 ;  /* 0xb2a5706004037823 */ /* 0x000fe20000000003 */
[----:B------:R-:W-:Y:S03]  /*6d70*/  FFMA.SAT R7, R5, -R118, 0.5 ;  /* 0x3f00000005077423 */ /* 0x000fe60000002876 */
[----:B------:R-:W5:Y:S01]  /*6d80*/  MUFU.EX2 R122, R3 ;  /* 0x00000003007a7308 */ /* 0x000f620000000800 */
[----:B------:R-:W-:Y:S04]  /*6d90*/  FFMA.RM R80, R7, R64, 12582913 ;  /* 0x4b40000107507423 */ /* 0x000fe80000004040 */
[----:B------:R-:W-:Y:S04]  /*6da0*/  FADD R4, R80, -12583039 ;  /* 0xcb40007f50047421 */ /* 0x000fe80000000000 */
[C---:B------:R-:W-:Y:S04]  /*6db0*/  FFMA R4, R5.reuse, -1.4426950216293334961, -R4 ;  /* 0xbfb8aa3b05047823 */ /* 0x040fe80000000804 */
[----:B------:R-:W-:Y:S01]  /*6dc0*/  FFMA R4, R5, -1.925963033500011079e-08, R4 ;  /* 0xb2a5706005047823 */ /* 0x000fe20000000004 */
[C---:B------:R-:W-:Y:S03]  /*6dd0*/  FFMA.SAT R5, R6.reuse, -R118, 0.5 ;  /* 0x3f00000006057423 */ /* 0x040fe60000002876 */
[----:B------:R-:W5:Y:S01]  /*6de0*/  MUFU.EX2 R123, R4 ;  /* 0x00000004007b7308 */ /* 0x000f620000000800 */
        /* <DEDUP_REMOVED lines=112> */
[----:B------:R-:W-:Y:S04]  /*74f0*/  FFMA.SAT R27, R25, -R118, 0.5 ;  /* 0x3f000000191b7423 */ /* 0x000fe80000002876 */
[----:B------:R-:W-:Y:S04]  /*7500*/  FFMA.RM R100, R27, R64, 12582913 ;  /* 0x4b4000011b647423 */ /* 0x000fe80000004040 */
[----:B------:R-:W-:Y:S04]  /*7510*/  FADD R24, R100, -12583039 ;  /* 0xcb40007f64187421 */ /* 0x000fe80000000000 */
[C---:B------:R-:W-:Y:S04]  /*7520*/  FFMA R24, R25.reuse, -1.4426950216293334961, -R24 ;  /* 0xbfb8aa3b19187823 */ /* 0x040fe80000000818 */
[----:B------:R-:W-:Y:S01]  /*7530*/  FFMA R24, R25, -1.925963033500011079e-08, R24 ;  /* 0xb2a5706019187823 */ /* 0x000fe20000000018 */
[C---:B------:R-:W-:Y:S03]  /*7540*/  FFMA.SAT R25, R26.reuse, -R118, 0.5 ;  /* 0x3f0000001a197423 */ /* 0x040fe60000002876 */
[----:B------:R-:W-:Y:S01]  /*7550*/  MUFU.EX2 R145, R24 ;  /* 0x0000001800917308 */ /* 0x000fe20000000800 */
[----:B------:R-:W-:Y:S04]  /*7560*/  FFMA.RM R101, R25, R64, 12582913 ;  /* 0x4b40000119657423 */ /* 0x000fe80000004040 */
[----:B------:R-:W-:Y:S04]  /*7570*/  FADD R25, R101, -12583039 ;  /* 0xcb40007f65197421 */ /* 0x000fe80000000000 */
[C---:B------:R-:W-:Y:S04]  /*7580*/  FFMA R25, R26.reuse, -1.4426950216293334961, -R25 ;  /* 0xbfb8aa3b1a197823 */ /* 0x040fe80000000819 */
[----:B------:R-:W-:Y:S01]  /*7590*/  FFMA R25, R26, -1.925963033500011079e-08, R25 ;  /* 0xb2a570601a197823 */ /* 0x000fe20000000019 */
[----:B------:R-:W-:Y:S03]  /*75a0*/  FFMA.SAT R27, R31, -R118, 0.5 ;  /* 0x3f0000001f1b7423 */ /* 0x000fe60000002876 */
[----:B------:R-:W-:Y:S01]  /*75b0*/  MUFU.EX2 R146, R25 ;  /* 0x0000001900927308 */ /* 0x000fe20000000800 */
        /* <DEDUP_REMOVED lines=38> */
[----:B------:R1:W-:Y:S01]  /*7820*/  MUFU.EX2 R150, R32 ;  /* 0x0000002000967308 */ /* 0x0003e20000000800 */
[----:B------:R-:W-:Y:S04]  /*7830*/  FFMA.RM R109, R33, R64, 12582913 ;  /* 0x4b400001216d7423 */ /* 0x000fe80000004040 */
[----:B------:R-:W-:Y:S04]  /*7840*/  FADD R33, R109, -12583039 ;  /* 0xcb40007f6d217421 */ /* 0x000fe80000000000 */
[C---:B------:R-:W-:Y:S04]  /*7850*/  FFMA R33, R34.reuse, -1.4426950216293334961, -R33 ;  /* 0xbfb8aa3b22217823 */ /* 0x040fe80000000821 */
[----:B------:R-:W-:Y:S01]  /*7860*/  FFMA R33, R34, -1.925963033500011079e-08, R33 ;  /* 0xb2a5706022217823 */ /* 0x000fe20000000021 */
[----:B------:R-:W-:Y:S03]  /*7870*/  FFMA.SAT R35, R39, -R118, 0.5 ;  /* 0x3f00000027237423 */ /* 0x000fe60000002876 */
[----:B------:R2:W-:Y:S01]  /*7880*/  MUFU.EX2 R151, R33 ;  /* 0x0000002100977308 */ /* 0x0005e20000000800 */
[----:B------:R-:W-:Y:S01]  /*7890*/  FFMA.RM R110, R35, R64, 12582913 ;  /* 0x4b400001236e7423 */ /* 0x000fe20000004040 */
[----:B-1----:R-:W-:Y:S03]  /*78a0*/  SHF.L.U32 R32, R66, 0x17, RZ ;  /* 0x0000001742207819 */ /* 0x002fe600000006ff */
[----:B------:R-:W-:Y:S04]  /*78b0*/  FADD R34, R110, -12583039 ;  /* 0xcb40007f6e227421 */ /* 0x000fe80000000000 */
[C---:B------:R-:W-:Y:S04]  /*78c0*/  FFMA R34, R39.reuse, -1.4426950216293334961, -R34 ;  /* 0xbfb8aa3b27227823 */ /* 0x040fe80000000822 */
[----:B------:R-:W-:Y:S01]  /*78d0*/  FFMA R34, R39, -1.925963033500011079e-08, R34 ;  /* 0xb2a5706027227823 */ /* 0x000fe20000000022 */
[C---:B------:R-:W-:Y:S03]  /*78e0*/  FFMA.SAT R35, R36.reuse, -R118, 0.5 ;  /* 0x3f00000024237423 */ /* 0x040fe60000002876 */
[----:B------:R-:W-:Y:S01]  /*78f0*/  MUFU.EX2 R152, R34 ;  /* 0x0000002200987308 */ /* 0x000fe20000000800 */
[----:B------:R-:W-:Y:S01]  /*7900*/  FFMA.RM R111, R35, R64, 12582913 ;  /* 0x4b400001236f7423 */ /* 0x000fe20000004040 */
[----:B--2---:R-:W-:Y:S03]  /*7910*/  MOV R33, UR37 ;  /* 0x0000002500217c02 */ /* 0x004fe60008000f00 */
[----:B------:R-:W-:Y:S01]  /*7920*/  FADD R35, R111, -12583039 ;  /* 0xcb40007f6f237421 */ /* 0x000fe20000000000 */
[----:B------:R-:W-:Y:S03]  /*7930*/  @!P1 PRMT R33, R33, 0x654, R124 ;  /* 0x0000065421219816 */ /* 0x000fe6000000007c */
[C---:B------:R-:W-:Y:S01]  /*7940*/  FFMA R35, R36.reuse, -1.4426950216293334961, -R35 ;  /* 0xbfb8aa3b24237823 */ /* 0x040fe20000000823 */
[----:B------:R1:W-:Y:S03]  /*7950*/  @!P1 SYNCS.ARRIVE.TRANS64.RED.A1T0 RZ, [R33+URZ], RZ ;  /* 0x000000ff21ff99a7 */ /* 0x0003e600081004ff */
        /* <DEDUP_REMOVED lines=60> */
[----:B------:R-:W-:Y:S01]  /*7d20*/  MUFU.EX2 R66, R3 ;  /* 0x0000000300427308 */ /* 0x000fe20000000800 */
[----:B------:R-:W-:Y:S01]  /*7d30*/  FFMA.RM R46, R5, R64, 12582913 ;  /* 0x4b400001052e7423 */ /* 0x000fe20000004040 */
[----:B--2---:R-:W-:Y:S03]  /*7d40*/  SHF.L.U32 R0, R76, 0x17, RZ ;  /* 0x000000174c007819 */ /* 0x004fe600000006ff */
[----:B------:R-:W-:Y:S04]  /*7d50*/  FADD R2, R46, -12583039 ;  /* 0xcb40007f2e027421 */ /* 0x000fe80000000000 */
[C---:B------:R-:W-:Y:S04]  /*7d60*/  FFMA R2, R51.reuse, -1.4426950216293334961, -R2 ;  /* 0xbfb8aa3b33027823 */ /* 0x040fe80000000802 */
[----:B------:R-:W-:Y:S01]  /*7d70*/  FFMA R2, R51, -1.925963033500011079e-08, R2 ;  /* 0xb2a5706033027823 */ /* 0x000fe20000000002 */
[C---:B------:R-:W-:Y:S04]  /*7d80*/  FFMA.SAT R5, R48.reuse, -R118, 0.5 ;  /* 0x3f00000030057423 */ /* 0x040fe80000002876 */
        /* <DEDUP_REMOVED lines=15> */
[----:B------:R-:W-:Y:S01]  /*7e80*/  FFMA.SAT R9, R55, -R118, 0.5 ;  /* 0x3f00000037097423 */ /* 0x000fe20000002876 */
[----:B--2---:R-:W-:Y:S03]  /*7e90*/  SHF.L.U32 R4, R114, 0x17, RZ ;  /* 0x0000001772047819 */ /* 0x004fe600000006ff */
[----:B------:R-:W-:Y:S04]  /*7ea0*/  FFMA.RM R50, R9, R64, 12582913 ;  /* 0x4b40000109327423 */ /* 0x000fe80000004040 */
[----:B------:R-:W-:Y:S04]  /*7eb0*/  FADD R6, R50, -12583039 ;  /* 0xcb40007f32067421 */ /* 0x000fe80000000000 */
[C---:B------:R-:W-:Y:S04]  /*7ec0*/  FFMA R6, R55.reuse, -1.4426950216293334961, -R6 ;  /* 0xbfb8aa3b37067823 */ /* 0x040fe80000000806 */
[----:B------:R-:W-:Y:S01]  /*7ed0*/  FFMA R6, R55, -1.925963033500011079e-08, R6 ;  /* 0xb2a5706037067823 */ /* 0x000fe20000000006 */
[C---:B------:R-:W-:Y:S04]  /*7ee0*/  FFMA.SAT R9, R52.reuse, -R118, 0.5 ;  /* 0x3f00000034097423 */ /* 0x040fe80000002876 */
[----:B------:R-:W-:Y:S01]  /*7ef0*/  FFMA.RM R55, R9, R64, 12582913 ;  /* 0x4b40000109377423 */ /* 0x000fe20000004040 */
[----:B------:R-:W-:Y:S03]  /*7f00*/  MUFU.EX2 R6, R6 ;  /* 0x0000000600067308 */ /* 0x000fe60000000800 */
[----:B------:R-:W-:Y:S04]  /*7f10*/  FADD R9, R55, -12583039 ;  /* 0xcb40007f37097421 */ /* 0x000fe80000000000 */
[C---:B------:R-:W-:Y:S04]  /*7f20*/  FFMA R9, R52.reuse, -1.4426950216293334961, -R9 ;  /* 0xbfb8aa3b34097823 */ /* 0x040fe80000000809 */
[----:B------:R-:W-:Y:S01]  /*7f30*/  FFMA R9, R52, -1.925963033500011079e-08, R9 ;  /* 0xb2a5706034097823 */ /* 0x000fe20000000009 */
[----:B------:R-:W-:Y:S01]  /*7f40*/  FFMA.SAT R11, R53, -R118, 0.5 ;  /* 0x3f000000350b7423 */ /* 0x000fe20000002876 */
[----:B------:R2:W5:Y:S03]  /*7f50*/  MUFU.EX2 R52, R23 ;  /* 0x0000001700347308 */ /* 0x0005660000000800 */
        /* <DEDUP_REMOVED lines=16> */
[C---:B------:R-:W-:Y:S01]  /*8060*/  FFMA.SAT R13, R56.reuse, -R118, 0.5 ;  /* 0x3f000000380d7423 */ /* 0x040fe20000002876 */
[----:B------:R-:W5:Y:S03]  /*8070*/  MUFU.EX2 R59, R29 ;  /* 0x0000001d003b7308 */ /* 0x000f660000000800 */
[----:B--2---:R-:W-:Y:S04]  /*8080*/  FFMA.RM R23, R13, R64, 12582913 ;  /* 0x4b4000010d177423 */ /* 0x004fe80000004040 */
[----:B------:R-:W-:Y:S03]  /*8090*/  FADD R13, R23, -12583039 ;  /* 0xcb40007f170d7421 */ /* 0x000fe60000000000 */
[----:B------:R-:W-:Y:S01]  /*80a0*/  MUFU.EX2 R10, R10 ;  /* 0x0000000a000a7308 */ /* 0x000fe20000000800 */
[C---:B------:R-:W-:Y:S04]  /*80b0*/  FFMA R13, R56.reuse, -1.4426950216293334961, -R13 ;  /* 0xbfb8aa3b380d7823 */ /* 0x040fe8000000080d */
[----:B------:R-:W-:Y:S01]  /*80c0*/  FFMA R13, R56, -1.925963033500011079e-08, R13 ;  /* 0xb2a57060380d7823 */ /* 0x000fe2000000000d */
[----:B------:R-:W-:Y:S04]  /*80d0*/  FFMA.SAT R15, R57, -R118, 0.5 ;  /* 0x3f000000390f7423 */ /* 0x000fe80000002876 */
[----:B------:R-:W2:Y:S01]  /*80e0*/  MUFU.EX2 R56, R31 ;  /* 0x0000001f00387308 */ /* 0x000ea20000000800 */
[----:B------:R-:W-:Y:S04]  /*80f0*/  FFMA.RM R24, R15, R64, 12582913 ;  /* 0x4b4000010f187423 */ /* 0x000fe80000004040 */
[----:B------:R-:W-:Y:S05]  /*8100*/  FADD R12, R24, -12583039 ;  /* 0xcb40007f180c7421 */ /* 0x000fea0000000000 */
[----:B------:R-:W-:Y:S01]  /*8110*/  MUFU.EX2 R13, R13 ;  /* 0x0000000d000d7308 */ /* 0x000fe20000000800 */
        /* <DEDUP_REMOVED lines=8> */
[----:B------:R-:W-:Y:S04]  /*81a0*/  FFMA.SAT R17, R63, -R118, 0.5 ;  /* 0x3f0000003f117423 */ /* 0x000fe80000002876 */
[----:B------:R-:W-:Y:S01]  /*81b0*/  FFMA.RM R26, R17, R64, 12582913 ;  /* 0x4b400001111a7423 */ /* 0x000fe20000004040 */
[----:B------:R-:W-:Y:S03]  /*81c0*/  MUFU.EX2 R15, R15 ;  /* 0x0000000f000f7308 */ /* 0x000fe60000000800 */
[----:B------:R-:W-:Y:S04]  /*81d0*/  FADD R14, R26, -12583039 ;  /* 0xcb40007f1a0e7421 */ /* 0x000fe80000000000 */
[C---:B------:R-:W-:Y:S04]  /*81e0*/  FFMA R14, R63.reuse, -1.4426950216293334961, -R14 ;  /* 0xbfb8aa3b3f0e7823 */ /* 0x040fe8000000080e */
[----:B------:R-:W-:Y:S01]  /*81f0*/  FFMA R14, R63, -1.925963033500011079e-08, R14 ;  /* 0xb2a570603f0e7823 */ /* 0x000fe2000000000e */
[C---:B------:R-:W-:Y:S01]  /*8200*/  FFMA.SAT R17, R60.reuse, -R118, 0.5 ;  /* 0x3f0000003c117423 */ /* 0x040fe20000002876 */
[----:B------:R4:W2:Y:S03]  /*8210*/  MUFU.EX2 R63, R37 ;  /* 0x00000025003f7308 */ /* 0x0008a60000000800 */
[----:B---3--:R-:W-:Y:S04]  /*8220*/  FFMA.RM R27, R17, R64, 12582913 ;  /* 0x4b400001111b7423 */ /* 0x008fe80000004040 */
[----:B------:R-:W-:Y:S03]  /*8230*/  FADD R17, R27, -12583039 ;  /* 0xcb40007f1b117421 */ /* 0x000fe60000000000 */
[----:B------:R-:W-:Y:S01]  /*8240*/  MUFU.EX2 R14, R14 ;  /* 0x0000000e000e7308 */ /* 0x000fe20000000800 */
[C---:B------:R-:W-:Y:S04]  /*8250*/  FFMA R17, R60.reuse, -1.4426950216293334961, -R17 ;  /* 0xbfb8aa3b3c117823 */ /* 0x040fe80000000811 */
[----:B------:R-:W-:Y:S01]  /*8260*/  FFMA R17, R60, -1.925963033500011079e-08, R17 ;  /* 0xb2a570603c117823 */ /* 0x000fe20000000011 */
[----:B------:R-:W-:Y:S01]  /*8270*/  FFMA.SAT R19, R61, -R118, 0.5 ;  /* 0x3f0000003d137423 */ /* 0x000fe20000002876 */
[----:B----4-:R-:W-:Y:S03]  /*8280*/  SHF.L.U32 R37, R82, 0x17, RZ ;  /* 0x0000001752257819 */ /* 0x010fe600000006ff */
[----:B------:R-:W3:Y:S01]  /*8290*/  MUFU.EX2 R60, R39 ;  /* 0x00000027003c7308 */ /* 0x000ee20000000800 */
        /* <DEDUP_REMOVED lines=13> */
[----:B------:R-:W-:Y:S01]  /*8370*/  @!P1 IADD3 R31, PT, PT, R73, 0x1, RZ ;  /* 0x00000001491f9810 */ /* 0x000fe20007ffe0ff */
[----:B------:R-:W-:Y:S02]  /*8380*/  MUFU.EX2 R19, R19 ;  /* 0x0000001300137308 */ /* 0x000fe40000000800 */
[----:B------:R-:W-:Y:S01]  /*8390*/  FADD R18, R30, -12583039 ;  /* 0xcb40007f1e127421 */ /* 0x000fe20000000000 */
[----:B------:R-:W-:Y:S03]  /*83a0*/  @!P1 ISETP.NE.AND P0, PT, R31, 0x2, PT ;  /* 0x000000021f00980c */ /* 0x000fe60003f05270 */
[----:B------:R-:W-:Y:S01]  /*83b0*/  FFMA R18, R67, -1.4426950216293334961, -R18 ;  /* 0xbfb8aa3b43127823 */ /* 0x000fe20000000812 */
[----:B------:R-:W-:Y:S02]  /*83c0*/  @!P1 SEL R73, R31, RZ, P0 ;  /* 0x000000ff1f499207 */ /* 0x000fe40000000000 */
[----:B------:R-:W-:Y:S01]  /*83d0*/  SHF.L.U32 R31, R77, 0x17, RZ ;  /* 0x000000174d1f7819 */ /* 0x000fe200000006ff */
[----:B------:R-:W-:Y:S01]  /*83e0*/  FFMA R18, R67, -1.925963033500011079e-08, R18 ;  /* 0xb2a5706043127823 */ /* 0x000fe20000000012 */
[----:B-1----:R-:W-:Y:S01]  /*83f0*/  @!P1 SEL R33, RZ, 0x1, P0 ;  /* 0x00000001ff219807 */ /* 0x002fe20000000000 */
[----:B------:R-:W-:Y:S01]  /*8400*/  FFMA R35, R119, R32, 1 ;  /* 0x3f80000077237423 */ /* 0x000fe20000000020 */
[----:B------:R-:W-:Y:S01]  /*8410*/  FFMA R3, R69, R0, 1 ;  /* 0x3f80000045037423 */ /* 0x000fe20000000000 */
[----:B------:R-:W-:Y:S01]  /*8420*/  SHF.L.U32 R0, R78, 0x17, RZ ;  /* 0x000000174e007819 */ /* 0x000fe200000006ff */
[----:B------:R1:W4:Y:S01]  /*8430*/  MUFU.EX2 R67, R2 ;  /* 0x0000000200437308 */ /* 0x0003220000000800 */
[----:B------:R-:W-:Y:S01]  /*8440*/  @!P1 LOP3.LUT R198, R198, R33, RZ, 0x3c, !PT ;  /* 0x00000021c6c69212 */ /* 0x000fe200078e3cff */
[----:B------:R-:W-:Y:S01]  /*8450*/  FFMA R76, R120, R31, 1 ;  /* 0x3f800000784c7423 */ /* 0x000fe2000000001f */
[----:B------:R-:W-:Y:S01]  /*8460*/  SHF.L.U32 R31, R79, 0x17, RZ ;  /* 0x000000174f1f7819 */ /* 0x000fe200000006ff */
[----:B------:R-:W-:Y:S01]  /*8470*/  FFMA R61, R121, R0, 1 ;  /* 0x3f800000793d7423 */ /* 0x000fe20000000000 */
[----:B------:R-:W-:Y:S02]  /*8480*/  SHF.L.U32 R0, R80, 0x17, RZ ;  /* 0x0000001750007819 */ /* 0x000fe400000006ff */
[----:B------:R-:W-:Y:S03]  /*8490*/  SHF.L.U32 R33, R81, 0x17, RZ ;  /* 0x0000001751217819 */ /* 0x000fe600000006ff */
[----:B------:R2:W4:Y:S01]  /*84a0*/  MUFU.EX2 R78, R5 ;  /* 0x00000005004e7308 */ /* 0x0005220000000800 */
[----:B------:R-:W-:Y:S01]  /*84b0*/  IADD3 R32, PT, PT, R35, 0x1800000, RZ ;  /* 0x0180000023207810 */ /* 0x000fe20007ffe0ff */
[----:B-----5:R-:W-:Y:S01]  /*84c0*/  FFMA R124, R122, R31, 1 ;  /* 0x3f8000007a7c7423 */ /* 0x020fe2000000001f */
[----:B------:R-:W-:Y:S01]  /*84d0*/  SHF.L.U32 R31, R86, 0x17, RZ ;  /* 0x00000017561f7819 */ /* 0x000fe200000006ff */
[----:B------:R-:W-:Y:S01]  /*84e0*/  FFMA R125, R123, R0, 1 ;  /* 0x3f8000007b7d7423 */ /* 0x000fe20000000000 */
[----:B------:R-:W-:Y:S01]  /*84f0*/  SHF.L.U32 R0, R83, 0x17, RZ ;  /* 0x0000001753007819 */ /* 0x000fe200000006ff */
[----:B------:R-:W-:Y:S01]  /*8500*/  FFMA R62, R126, R33, 1 ;  /* 0x3f8000007e3e7423 */ /* 0x000fe20000000021 */
[----:B------:R-:W-:Y:S01]  /*8510*/  LOP3.LUT R32, R32, 0x7f800000, RZ, 0xc0, !PT ;  /* 0x7f80000020207812 */ /* 0x000fe200078ec0ff */
[----:B------:R-:W-:Y:S01]  /*8520*/  FFMA R33, R128, R37, 1 ;  /* 0x3f80000080217423 */ /* 0x000fe20000000025 */
[----:B-1----:R-:W-:Y:S01]  /*8530*/  SHF.L.U32 R2, R85, 0x17, RZ ;  /* 0x0000001755027819 */ /* 0x002fe200000006ff */
[----:B------:R-:W-:Y:S01]  /*8540*/  FFMA R122, R129, R0, 1 ;  /* 0x3f800000817a7423 */ /* 0x000fe20000000000 */
[----:B------:R-:W-:Y:S01]  /*8550*/  SHF.L.U32 R0, R87, 0x17, RZ ;  /* 0x0000001757007819 */ /* 0x000fe200000006ff */
[----:B------:R1:W5:Y:S01]  /*8560*/  MUFU.EX2 R126, R7 ;  /* 0x00000007007e7308 */ /* 0x0003620000000800 */
[----:B------:R-:W-:Y:S02]  /*8570*/  ISETP.GT.U32.AND P0, PT, R32, 0x1ffffff, PT ;  /* 0x01ffffff2000780c */ /* 0x000fe40003f04070 */
[----:B--2---:R-:W-:Y:S05]  /*8580*/  SHF.L.U32 R5, R84, 0x17, RZ ;  /* 0x0000001754057819 */ /* 0x004fea00000006ff */
[----:B------:R-:W-:Y:S01]  /*8590*/  FFMA R123, R130, R5, 1 ;  /* 0x3f800000827b7423 */ /* 0x000fe20000000005 */
[----:B------:R-:W-:Y:S01]  /*85a0*/  SHF.L.U32 R5, R88, 0x17, RZ ;  /* 0x0000001758057819 */ /* 0x000fe200000006ff */
        /* <DEDUP_REMOVED lines=11> */
[----:B-1----:R-:W-:Y:S01]  /*8660*/  SHF.L.U32 R7, R96, 0x17, RZ ;  /* 0x0000001760077819 */ /* 0x002fe200000006ff */
[----:B------:R-:W-:Y:S01]  /*8670*/  FFMA R42, R137, R0, 1 ;  /* 0x3f800000892a7423 */ /* 0x000fe20000000000 */
[----:B------:R-:W-:Y:S01]  /*8680*/  SHF.L.U32 R0, R93, 0x17, RZ ;  /* 0x000000175d007819 */ /* 0x000fe200000006ff */
[----:B------:R-:W-:Y:S01]  /*8690*/  FFMA R53, R138, R5, 1 ;  /* 0x3f8000008a357423 */ /* 0x000fe20000000005 */
[----:B------:R-:W-:Y:S01]  /*86a0*/  SHF.L.U32 R5, R94, 0x17, RZ ;  /* 0x000000175e057819 */ /* 0x000fe200000006ff */
[----:B------:R1:W2:Y:S02]  /*86b0*/  MUFU.EX2 R90, R9 ;  /* 0x00000009005a7308 */ /* 0x0002a40000000800 */
        /* <DEDUP_REMOVED lines=36> */
[----:B------:R1:W2:Y:S01]  /*8900*/  MUFU.EX2 R93, R11 ;  /* 0x0000000b005d7308 */ /* 0x0002a20000000800 */
        /* <DEDUP_REMOVED lines=9> */
[----:B---3--:R-:W-:Y:S01]  /*89a0*/  FFMA R82, R60, R5, 1 ;  /* 0x3f8000003c527423 */ /* 0x008fe20000000005 */
        /* <DEDUP_REMOVED lines=13> */
[----:B----4-:R-:W-:Y:S01]  /*8a80*/  FFMA R69, R67, R0, 1 ;  /* 0x3f80000043457423 */ /* 0x010fe20000000000 */
[----:B-1----:R-:W-:Y:S01]  /*8a90*/  SHF.L.U32 R11, R20, 0x17, RZ ;  /* 0x00000017140b7819 */ /* 0x002fe200000006ff */
[----:B------:R-:W-:Y:S01]  /*8aa0*/  FFMA R52, R78, R7, 1 ;  /* 0x3f8000004e347423 */ /* 0x000fe20000000007 */
[----:B------:R-:W-:Y:S01]  /*8ab0*/  SHF.L.U32 R7, R50, 0x17, RZ ;  /* 0x0000001732077819 */ /* 0x000fe200000006ff */
[----:B------:R-:W-:Y:S01]  /*8ac0*/  FFMA R51, R161, R2, 1 ;  /* 0x3f800000a1337423 */ /* 0x000fe20000000002 */
[----:B------:R-:W-:Y:S01]  /*8ad0*/  SHF.L.U32 R0, R21, 0x17, RZ ;  /* 0x0000001715007819 */ /* 0x000fe200000006ff */
[----:B-----5:R-:W-:Y:S01]  /*8ae0*/  FFMA R92, R126, R5, 1 ;  /* 0x3f8000007e5c7423 */ /* 0x020fe20000000005 */
[----:B------:R-:W-:Y:S01]  /*8af0*/  SHF.L.U32 R5, R22, 0x17, RZ ;  /* 0x0000001716057819 */ /* 0x000fe200000006ff */
[----:B------:R-:W-:Y:S01]  /*8b00*/  FFMA R67, R6, R7, 1 ;  /* 0x3f80000006437423 */ /* 0x000fe20000000007 */
[----:B------:R-:W-:Y:S01]  /*8b10*/  SHF.L.U32 R2, R23, 0x17, RZ ;  /* 0x0000001717027819 */ /* 0x000fe200000006ff */
[----:B------:R-:W1:Y:S01]  /*8b20*/  MUFU.EX2 R6, R18 ;  /* 0x0000001200067308 */ /* 0x000e620000000800 */
[----:B--2---:R-:W-:Y:S01]  /*8b30*/  FFMA R54, R90, R9, 1 ;  /* 0x3f8000005a367423 */ /* 0x004fe20000000009 */
[----:B------:R-:W-:Y:S01]  /*8b40*/  SHF.L.U32 R7, R24, 0x17, RZ ;  /* 0x0000001718077819 */ /* 0x000fe200000006ff */
[----:B------:R-:W-:Y:S01]  /*8b50*/  FFMA R55, R8, R11, 1 ;  /* 0x3f80000008377423 */ /* 0x000fe2000000000b */
[----:B------:R-:W-:Y:S01]  /*8b60*/  FFMA R100, R93, R0, 1 ;  /* 0x3f8000005d647423 */ /* 0x000fe20000000000 */
[----:B------:R-:W-:Y:S01]  /*8b70*/  SHF.L.U32 R0, R27, 0x17, RZ ;  /* 0x000000171b007819 */ /* 0x000fe200000006ff */
[----:B------:R-:W-:Y:S01]  /*8b80*/  FFMA R93, R10, R5, 1 ;  /* 0x3f8000000a5d7423 */ /* 0x000fe20000000005 */
        /* <DEDUP_REMOVED lines=9> */
[----:B------:R-:W-:Y:S01]  /*8c20*/  FFMA R63, R16, R7, 1 ;  /* 0x3f800000103f7423 */ /* 0x000fe20000000007 */
[----:B------:R-:W-:Y:S02]  /*8c30*/  FFMA R66, R19, R2, 1 ;  /* 0x3f80000013427423 */ /* 0x000fe40000000002 */
[----:B-1----:R-:W-:Y:S01]  /*8c40*/  FFMA R65, R6, R9, 1 ;  /* 0x3f80000006417423 */ /* 0x002fe20000000009 */
[----:B------:R-:W-:Y:S06]  /*8c50*/  @P0 BRA `(.L_x_104) ;  /* 0x0000000000140947 */ /* 0x000fec0003800000 */
[----:B------:R-:W-:Y:S02]  /*8c60*/  MOV R101, R35 ;  /* 0x0000002300657202 */ /* 0x000fe40000000f00 */
[----:B------:R-:W-:Y:S02]  /*8c70*/  MOV R102, 0x8c90 ;  /* 0x00008c9000667802 */ /* 0x000fe40000000f00 */
[----:B------:R-:W-:Y:S05]  /*8c80*/  CALL.REL.NOINC `($__internal_3_$__cuda_sm20_rcp_rn_f32_slowpath) ;  /* 0x00000050008c7944 */ /* 0x000fea0003c00000 */
[----:B------:R-:W-:Y:S01]  /*8c90*/  MOV R0, R64 ;  /* 0x0000004000007202 */ /* 0x000fe20000000f00 */
[----:B------:R-:W-:Y:S05]  /*8ca0*/  BRA `(.L_x_105) ;  /* 0x0000000000107947 */ /* 0x000fea0003800000 */
.L_x_104:
[----:B------:R-:W1:Y:S02]  /*8cb0*/  MUFU.RCP R0, R35 ;  /* 0x0000002300007308 */ /* 0x000e640000001000 */
[----:B-1----:R-:W-:Y:S04]  /*8cc0*/  FFMA R2, R35, R0, -1 ;  /* 0xbf80000023027423 */ /* 0x002fe80000000000 */
[----:B------:R-:W-:Y:S04]  /*8cd0*/  FADD.FTZ R5, -R2, -RZ ;  /* 0x800000ff02057221 */ /* 0x000fe80000010100 */
[----:B------:R-:W-:Y:S07]  /*8ce0*/  FFMA R0, R0, R5, R0 ;  /* 0x0000000500007223 */ /* 0x000fee0000000000 */
.L_x_105:
[----:B------:R-:W-:Y:S05]  /*8cf0*/  BSYNC.RECONVERGENT B1 ;  /* 0x0000000000017941 */ /* 0x000fea0003800200 */
.L_x_103:
[----:B------:R-:W-:Y:S01]  /*8d00*/  VIADD R2, R3, 0x1800000 ;  /* 0x0180000003027836 */ /* 0x000fe20000000000 */
[----:B------:R-:W-:Y:S04]  /*8d10*/  BSSY.RECONVERGENT B1, `(.L_x_106) ;  /* 0x000000e000017945 */ /* 0x000fe80003800200 */
[----:B------:R-:W-:Y:S04]  /*8d20*/  LOP3.LUT R2, R2, 0x7f800000, RZ, 0xc0, !PT ;  /* 0x7f80000002027812 */ /* 0x000fe800078ec0ff */
[----:B------:R-:W-:Y:S11]  /*8d30*/  ISETP.GT.U32.AND P0, PT, R2, 0x1ffffff, PT ;  /* 0x01ffffff0200780c */ /* 0x000ff60003f04070 */
[----:B------:R-:W-:Y:S02]  /*8d40*/  @!UPT UIADD3 URZ, UPT, UPT, URZ, URZ, URZ ;  /* 0x000000fffffff290 */ /* 0x000fe4000fffe0ff */
[----:B------:R-:W-:Y:S05]  /*8d50*/  @P0 BRA `(.L_x_107) ;  /* 0x0000000000140947 */ /* 0x000fea0003800000 */
[----:B------:R-:W-:Y:S02]  /*8d60*/  MOV R101, R3 ;  /* 0x0000000300657202 */ /* 0x000fe40000000f00 */
[----:B------:R-:W-:Y:S02]  /*8d70*/  MOV R102, 0x8d90 ;  /* 0x00008d9000667802 */ /* 0x000fe40000000f00 */
[----:B------:R-:W-:Y:S05]  /*8d80*/  CALL.REL.NOINC `($__internal_3_$__cuda_sm20_rcp_rn_f32_slowpath) ;  /* 0x00000050004c7944 */ /* 0x000fea0003c00000 */
[----:B------:R-:W-:Y:S01]  /*8d90*/  MOV R2, R64 ;  /* 0x0000004000027202 */ /* 0x000fe20000000f00 */
[----:B------:R-:W-:Y:S05]  /*8da0*/  BRA `(.L_x_108) ;  /* 0x0000000000107947 */ /* 0x000fea0003800000 */
.L_x_107:
[----:B------:R-:W1:Y:S02]  /*8db0*/  MUFU.RCP R2, R3 ;  /* 0x0000000300027308 */ /* 0x000e640000001000 */
[----:B-1----:R-:W-:Y:S04]  /*8dc0*/  FFMA R4, R3, R2, -1 ;  /* 0xbf80000003047423 */ /* 0x002fe80000000002 */
[----:B------:R-:W-:Y:S04]  /*8dd0*/  FADD.FTZ R5, -R4, -RZ ;  /* 0x800000ff04057221 */ /* 0x000fe80000010100 */
[----:B------:R-:W-:Y:S07]  /*8de0*/  FFMA R2, R2, R5, R2 ;  /* 0x0000000502027223 */ /* 0x000fee0000000002 */
.L_x_108:
[----:B------:R-:W-:Y:S05]  /*8df0*/  BSYNC.RECONVERGENT B1 ;  /* 0x0000000000017941 */ /* 0x000fea0003800200 */
.L_x_106:
        /* <DEDUP_REMOVED lines=11> */
.L_x_110:
[----:B------:R-:W1:Y:S02]  /*8eb0*/  MUFU.RCP R3, R76 ;  /* 0x0000004c00037308 */ /* 0x000e640000001000 */
[----:B-1----:R-:W-:Y:S04]  /*8ec0*/  FFMA R4, R76, R3, -1 ;  /* 0xbf8000004c047423 */ /* 0x002fe80000000003 */
[----:B------:R-:W-:Y:S04]  /*8ed0*/  FADD.FTZ R4, -R4, -RZ ;  /* 0x800000ff04047221 */ /* 0x000fe80000010100 */
[----:B------:R-:W-:Y:S07]  /*8ee0*/  FFMA R3, R3, R4, R3 ;  /* 0x0000000403037223 */ /* 0x000fee0000000003 */
.L_x_111:
[----:B------:R-:W-:Y:S05]  /*8ef0*/  BSYNC.RECONVERGENT B1 ;  /* 0x0000000000017941 */ /* 0x000fea0003800200 */
.L_x_109:
        /* <DEDUP_REMOVED lines=11> */
.L_x_113:
[----:B------:R-:W1:Y:S02]  /*8fb0*/  MUFU.RCP R4, R61 ;  /* 0x0000003d00047308 */ /* 0x000e640000001000 */
[----:B-1----:R-:W-:Y:S04]  /*8fc0*/  FFMA R5, R61, R4, -1 ;  /* 0xbf8000003d057423 */ /* 0x002fe80000000004 */
[----:B------:R-:W-:Y:S04]  /*8fd0*/  FADD.FTZ R5, -R5, -RZ ;  /* 0x800000ff05057221 */ /* 0x000fe80000010100 */
[----:B------:R-:W-:Y:S07]  /*8fe0*/  FFMA R4, R4, R5, R4 ;  /* 0x0000000504047223 */ /* 0x000fee0000000004 */
.L_x_114:
[----:B------:R-:W-:Y:S05]  /*8ff0*/  BSYNC.RECONVERGENT B1 ;  /* 0x0000000000017941 */ /* 0x000fea0003800200 */
.L_x_112:
        /* <DEDUP_REMOVED lines=11> */
.L_x_116:
[----:B------:R-:W1:Y:S02]  /*90b0*/  MUFU.RCP R5, R124 ;  /* 0x0000007c00057308 */ /* 0x000e640000001000 */
[----:B-1----:R-:W-:Y:S04]  /*90c0*/  FFMA R6, R124, R5, -1 ;  /* 0xbf8000007c067423 */ /* 0x002fe80000000005 */
[----:B------:R-:W-:Y:S04]  /*90d0*/  FADD.FTZ R6, -R6, -RZ ;  /* 0x800000ff06067221 */ /* 0x000fe80000010100 */
[----:B------:R-:W-:Y:S07]  /*90e0*/  FFMA R5, R5, R6, R5 ;  /* 0x0000000605057223 */ /* 0x000fee0000000005 */
.L_x_117:
[----:B------:R-:W-:Y:S05]  /*90f0*/  BSYNC.RECONVERGENT B1 ;  /* 0x0000000000017941 */ /* 0x000fea0003800200 */
.L_x_115:
        /* <DEDUP_REMOVED lines=11> */
.L_x_119:
[----:B------:R-:W1:Y:S02]  /*91b0*/  MUFU.RCP R6, R125 ;  /* 0x0000007d00067308 */ /* 0x000e640000001000 */
[----:B-1----:R-:W-:Y:S04]  /*91c0*/  FFMA R7, R125, R6, -1 ;  /* 0xbf8000007d077423 */ /* 0x002fe80000000006 */
[----:B------:R-:W-:Y:S04]  /*91d0*/  FADD.FTZ R7, -R7, -RZ ;  /* 0x800000ff07077221 */ /* 0x000fe80000010100 */
[----:B------:R-:W-:Y:S07]  /*91e0*/  FFMA R6, R6, R7, R6 ;  /* 0x0000000706067223 */ /* 0x000fee0000000006 */
.L_x_120:
[----:B------:R-:W-:Y:S05]  /*91f0*/  BSYNC.RECONVERGENT B1 ;  /* 0x0000000000017941 */ /* 0x000fea0003800200 */
.L_x_118:
        /* <DEDUP_REMOVED lines=11> */
.L_x_122:
[----:B------:R-:W1:Y:S02]  /*92b0*/  MUFU.RCP R7, R62 ;  /* 0x0000003e00077308 */ /* 0x000e640000001000 */
[----:B-1----:R-:W-:Y:S04]  /*92c0*/  FFMA R8, R62, R7, -1 ;  /* 0xbf8000003e087423 */ /* 0x002fe80000000007 */
[----:B------:R-:W-:Y:S04]  /*92d0*/  FADD.FTZ R8, -R8, -RZ ;  /* 0x800000ff08087221 */ /* 0x000fe80000010100 */
[----:B------:R-:W-:Y:S07]  /*92e0*/  FFMA R7, R7, R8, R7 ;  /* 0x0000000807077223 */ /* 0x000fee0000000007 */
.L_x_123:
[----:B------:R-:W-:Y:S05]  /*92f0*/  BSYNC.RECONVERGENT B1 ;  /* 0x0000000000017941 */ /* 0x000fea0003800200 */
.L_x_121:
        /* <DEDUP_REMOVED lines=11> */
.L_x_125:
[----:B------:R-:W1:Y:S02]  /*93b0*/  MUFU.RCP R8, R33 ;  /* 0x0000002100087308 */ /* 0x000e640000001000 */
[----:B-1----:R-:W-:Y:S04]  /*93c0*/  FFMA R9, R33, R8, -1 ;  /* 0xbf80000021097423 */ /* 0x002fe80000000008 */
[----:B------:R-:W-:Y:S04]  /*93d0*/  FADD.FTZ R9, -R9, -RZ ;  /* 0x800000ff09097221 */ /* 0x000fe80000010100 */
[----:B------:R-:W-:Y:S07]  /*93e0*/  FFMA R8, R8, R9, R8 ;  /* 0x0000000908087223 */ /* 0x000fee0000000008 */
.L_x_126:
[----:B------:R-:W-:Y:S05]  /*93f0*/  BSYNC.RECONVERGENT B1 ;  /* 0x0000000000017941 */ /* 0x000fea0003800200 */
.L_x_124:
        /* <DEDUP_REMOVED lines=11> */
.L_x_128:
[----:B------:R-:W1:Y:S02]  /*94b0*/  MUFU.RCP R9, R122 ;  /* 0x0000007a00097308 */ /* 0x000e640000001000 */
[----:B-1----:R-:W-:Y:S04]  /*94c0*/  FFMA R10, R122, R9, -1 ;  /* 0xbf8000007a0a7423 */ /* 0x002fe80000000009 */
[----:B------:R-:W-:Y:S04]  /*94d0*/  FADD.FTZ R10, -R10, -RZ ;  /* 0x800000ff0a0a7221 */ /* 0x000fe80000010100 */
[----:B------:R-:W-:Y:S07]  /*94e0*/  FFMA R9, R9, R10, R9 ;  /* 0x0000000a09097223 */ /* 0x000fee0000000009 */
.L_x_129:
[----:B------:R-:W-:Y:S05]  /*94f0*/  BSYNC.RECONVERGENT B1 ;  /* 0x0000000000017941 */ /* 0x000fea0003800200 */
.L_x_127:
        /* <DEDUP_REMOVED lines=11> */
.L_x_131:
[----:B------:R-:W1:Y:S02]  /*95b0*/  MUFU.RCP R10, R123 ;  /* 0x0000007b000a7308 */ /* 0x000e640000001000 */
[----:B-1----:R-:W-:Y:S04]  /*95c0*/  FFMA R11, R123, R10, -1 ;  /* 0xbf8000007b0b7423 */ /* 0x002fe8000000000a */
[----:B------:R-:W-:Y:S04]  /*95d0*/  FADD.FTZ R11, -R11, -RZ ;  /* 0x800000ff0b0b7221 */ /* 0x000fe80000010100 */
[----:B------:R-:W-:Y:S07]  /*95e0*/  FFMA R10, R10, R11, R10 ;  /* 0x0000000b0a0a7223 */ /* 0x000fee000000000a */
.L_x_132:
[----:B------:R-:W-:Y:S05]  /*95f0*/  BSYNC.RECONVERGENT B1 ;  /* 0x0000000000017941 */ /* 0x000fea0003800200 */
.L_x_130:
        /* <DEDUP_REMOVED lines=11> */
.L_x_134:
[----:B------:R-:W1:Y:S02]  /*96b0*/  MUFU.RCP R11, R58 ;  /* 0x0000003a000b7308 */ /* 0x000e640000001000 */
[----:B-1----:R-:W-:Y:S04]  /*96c0*/  FFMA R12, R58, R11, -1 ;  /* 0xbf8000003a0c7423 */ /* 0x002fe8000000000b */
[----:B------:R-:W-:Y:S04]  /*96d0*/  FADD.FTZ R12, -R12, -RZ ;  /* 0x800000ff0c0c7221 */ /* 0x000fe80000010100 */
[----:B------:R-:W-:Y:S07]  /*96e0*/  FFMA R11, R11, R12, R11 ;  /* 0x0000000c0b0b7223 */ /* 0x000fee000000000b */
.L_x_135:
[----:B------:R-:W-:Y:S05]  /*96f0*/  BSYNC.RECONVERGENT B1 ;  /* 0x0000000000017941 */ /* 0x000fea0003800200 */
.L_x_133:
        /* <DEDUP_REMOVED lines=11> */
.L_x_137:
[----:B------:R-:W1:Y:S02]  /*97b0*/  MUFU.RCP R12, R57 ;  /* 0x00000039000c7308 */ /* 0x000e640000001000 */
[----:B-1----:R-:W-:Y:S04]  /*97c0*/  FFMA R13, R57, R12, -1 ;  /* 0xbf800000390d7423 */ /* 0x002fe8000000000c */
[----:B------:R-:W-:Y:S04]  /*97d0*/  FADD.FTZ R13, -R13, -RZ ;  /* 0x800000ff0d0d7221 */ /* 0x000fe80000010100 */
[----:B------:R-:W-:Y:S07]  /*97e0*/  FFMA R12, R12, R13, R12 ;  /* 0x0000000d0c0c7223 */ /* 0x000fee000000000c */
.L_x_138:
[----:B------:R-:W-:Y:S05]  /*97f0*/  BSYNC.RECONVERGENT B1 ;  /* 0x0000000000017941 */ /* 0x000fea0003800200 */
.L_x_136:
        /* <DEDUP_REMOVED lines=11> */
.L_x_140:
[----:B------:R-:W1:Y:S02]  /*98b0*/  MUFU.RCP R13, R118 ;  /* 0x00000076000d7308 */ /* 0x000e640000001000 */
[----:B-1----:R-:W-:Y:S04]  /*98c0*/  FFMA R14, R118, R13, -1 ;  /* 0xbf800000760e7423 */ /* 0x002fe8000000000d */
[----:B------:R-:W-:Y:S04]  /*98d0*/  FADD.FTZ R14, -R14, -RZ ;  /* 0x800000ff0e0e7221 */ /* 0x000fe80000010100 */
[----:B------:R-:W-:Y:S07]  /*98e0*/  FFMA R13, R13, R14, R13 ;  /* 0x0000000e0d0d7223 */ /* 0x000fee000000000d */
.L_x_141:
[----:B------:R-:W-:Y:S05]  /*98f0*/  BSYNC.RECONVERGENT B1 ;  /* 0x0000000000017941 */ /* 0x000fea0003800200 */
.L_x_139:
        /* <DEDUP_REMOVED lines=11> */
.L_x_143:
[----:B------:R-:W1:Y:S02]  /*99b0*/  MUFU.RCP R14, R121 ;  /* 0x00000079000e7308 */ /* 0x000e640000001000 */
[----:B-1----:R-:W-:Y:S04]  /*99c0*/  FFMA R15, R121, R14, -1 ;  /* 0xbf800000790f7423 */ /* 0x002fe8000000000e */
[----:B------:R-:W-:Y:S04]  /*99d0*/  FADD.FTZ R15, -R15, -RZ ;  /* 0x800000ff0f0f7221 */ /* 0x000fe80000010100 */
[----:B------:R-:W-:Y:S07]  /*99e0*/  FFMA R14, R14, R15, R14 ;  /* 0x0000000f0e0e7223 */ /* 0x000fee000000000e */
.L_x_144:
[----:B------:R-:W-:Y:S05]  /*99f0*/  BSYNC.RECONVERGENT B1 ;  /* 0x0000000000017941 */ /* 0x000fea0003800200 */
.L_x_142:
        /* <DEDUP_REMOVED lines=11> */
.L_x_146:
[----:B------:R-:W1:Y:S02]  /*9ab0*/  MUFU.RCP R15, R88 ;  /* 0x00000058000f7308 */ /* 0x000e640000001000 */
[----:B-1----:R-:W-:Y:S04]  /*9ac0*/  FFMA R16, R88, R15, -1 ;  /* 0xbf80000058107423 */ /* 0x002fe8000000000f */
[----:B------:R-:W-:Y:S04]  /*9ad0*/  FADD.FTZ R16, -R16, -RZ ;  /* 0x800000ff10107221 */ /* 0x000fe80000010100 */
[----:B------:R-:W-:Y:S07]  /*9ae0*/  FFMA R15, R15, R16, R15 ;  /* 0x000000100f0f7223 */ /* 0x000fee000000000f */
.L_x_147:
[----:B------:R-:W-:Y:S05]  /*9af0*/  BSYNC.RECONVERGENT B1 ;  /* 0x0000000000017941 */ /* 0x000fea0003800200 */
.L_x_145:
        /* <DEDUP_REMOVED lines=11> */
.L_x_149:
[----:B------:R-:W1:Y:S02]  /*9bb0*/  MUFU.RCP R16, R119 ;  /* 0x0000007700107308 */ /* 0x000e640000001000 */
[----:B-1----:R-:W-:Y:S04]  /*9bc0*/  FFMA R17, R119, R16, -1 ;  /* 0xbf80000077117423 */ /* 0x002fe80000000010 */
[----:B------:R-:W-:Y:S04]  /*9bd0*/  FADD.FTZ R17, -R17, -RZ ;  /* 0x800000ff11117221 */ /* 0x000fe80000010100 */
[----:B------:R-:W-:Y:S07]  /*9be0*/  FFMA R16, R16, R17, R16 ;  /* 0x0000001110107223 */ /* 0x000fee0000000010 */
.L_x_150:
[----:B------:R-:W-:Y:S05]  /*9bf0*/  BSYNC.RECONVERGENT B1 ;  /* 0x0000000000017941 */ /* 0x000fea0003800200 */
.L_x_148:
        /* <DEDUP_REMOVED lines=11> */
.L_x_152:
[----:B------:R-:W1:Y:S02]  /*9cb0*/  MUFU.RCP R17, R42 ;  /* 0x0000002a00117308 */ /* 0x000e640000001000 */
[----:B-1----:R-:W-:Y:S04]  /*9cc0*/  FFMA R18, R42, R17, -1 ;  /* 0xbf8000002a127423 */ /* 0x002fe80000000011 */
[----:B------:R-:W-:Y:S04]  /*9cd0*/  FADD.FTZ R18, -R18, -RZ ;  /* 0x800000ff12127221 */ /* 0x000fe80000010100 */
[----:B------:R-:W-:Y:S07]  /*9ce0*/  FFMA R17, R17, R18, R17 ;  /* 0x0000001211117223 */ /* 0x000fee0000000011 */
.L_x_153:
[----:B------:R-:W-:Y:S05]  /*9cf0*/  BSYNC.RECONVERGENT B1 ;  /* 0x0000000000017941 */ /* 0x000fea0003800200 */
.L_x_151:
        /* <DEDUP_REMOVED lines=11> */
.L_x_155:
[----:B------:R-:W1:Y:S02]  /*9db0*/  MUFU.RCP R18, R53 ;  /* 0x0000003500127308 */ /* 0x000e640000001000 */
[----:B-1----:R-:W-:Y:S04]  /*9dc0*/  FFMA R19, R53, R18, -1 ;  /* 0xbf80000035137423 */ /* 0x002fe80000000012 */
[----:B------:R-:W-:Y:S04]  /*9dd0*/  FADD.FTZ R19, -R19, -RZ ;  /* 0x800000ff13137221 */ /* 0x000fe80000010100 */
[----:B------:R-:W-:Y:S07]  /*9de0*/  FFMA R18, R18, R19, R18 ;  /* 0x0000001312127223 */ /* 0x000fee0000000012 */
.L_x_156:
[----:B------:R-:W-:Y:S05]  /*9df0*/  BSYNC.RECONVERGENT B1 ;  /* 0x0000000000017941 */ /* 0x000fea0003800200 */
.L_x_154:
        /* <DEDUP_REMOVED lines=11> */
.L_x_158:
[----:B------:R-:W1:Y:S02]  /*9eb0*/  MUFU.RCP R19, R120 ;  /* 0x0000007800137308 */ /* 0x000e640000001000 */
[----:B-1----:R-:W-:Y:S04]  /*9ec0*/  FFMA R20, R120, R19, -1 ;  /* 0xbf80000078147423 */ /* 0x002fe80000000013 */
[----:B------:R-:W-:Y:S04]  /*9ed0*/  FADD.FTZ R20, -R20, -RZ ;  /* 0x800000ff14147221 */ /* 0x000fe80000010100 */
[----:B------:R-:W-:Y:S07]  /*9ee0*/  FFMA R19, R19, R20, R19 ;  /* 0x0000001413137223 */ /* 0x000fee0000000013 */
.L_x_159:
[----:B------:R-:W-:Y:S05]  /*9ef0*/  BSYNC.RECONVERGENT B1 ;  /* 0x0000000000017941 */ /* 0x000fea0003800200 */
.L_x_157:
        /* <DEDUP_REMOVED lines=11> */
.L_x_161:
[----:B------:R-:W1:Y:S02]  /*9fb0*/  MUFU.RCP R20, R91 ;  /* 0x0000005b00147308 */ /* 0x000e640000001000 */
[----:B-1----:R-:W-:Y:S04]  /*9fc0*/  FFMA R21, R91, R20, -1 ;  /* 0xbf8000005b157423 */ /* 0x002fe80000000014 */
[----:B------:R-:W-:Y:S04]  /*9fd0*/  FADD.FTZ R21, -R21, -RZ ;  /* 0x800000ff15157221 */ /* 0x000fe80000010100 */
[----:B------:R-:W-:Y:S07]  /*9fe0*/  FFMA R20, R20, R21, R20 ;  /* 0x0000001514147223 */ /* 0x000fee0000000014 */
.L_x_162:
[----:B------:R-:W-:Y:S05]  /*9ff0*/  BSYNC.RECONVERGENT B1 ;  /* 0x0000000000017941 */ /* 0x000fea0003800200 */
.L_x_160:
        /* <DEDUP_REMOVED lines=11> */
.L_x_164:
[----:B------:R-:W1:Y:S02]  /*a0b0*/  MUFU.RCP R21, R38 ;  /* 0x0000002600157308 */ /* 0x000e640000001000 */
[----:B-1----:R-:W-:Y:S04]  /*a0c0*/  FFMA R22, R38, R21, -1 ;  /* 0xbf80000026167423 */ /* 0x002fe80000000015 */
[----:B------:R-:W-:Y:S04]  /*a0d0*/  FADD.FTZ R22, -R22, -RZ ;  /* 0x800000ff16167221 */ /* 0x000fe80000010100 */
[----:B------:R-:W-:Y:S07]  /*a0e0*/  FFMA R21, R21, R22, R21 ;  /* 0x0000001615157223 */ /* 0x000fee0000000015 */
.L_x_165:
[----:B------:R-:W-:Y:S05]  /*a0f0*/  BSYNC.RECONVERGENT B1 ;  /* 0x0000000000017941 */ /* 0x000fea0003800200 */
.L_x_163:
        /* <DEDUP_REMOVED lines=11> */
.L_x_167:
[----:B------:R-:W1:Y:S02]  /*a1b0*/  MUFU.RCP R22, R31 ;  /* 0x0000001f00167308 */ /* 0x000e640000001000 */
[----:B-1----:R-:W-:Y:S04]  /*a1c0*/  FFMA R23, R31, R22, -1 ;  /* 0xbf8000001f177423 */ /* 0x002fe80000000016 */
[----:B------:R-:W-:Y:S04]  /*a1d0*/  FADD.FTZ R23, -R23, -RZ ;  /* 0x800000ff17177221 */ /* 0x000fe80000010100 */
[----:B------:R-:W-:Y:S07]  /*a1e0*/  FFMA R22, R22, R23, R22 ;  /* 0x0000001716167223 */ /* 0x000fee0000000016 */
.L_x_168:
[----:B------:R-:W-:Y:S05]  /*a1f0*/  BSYNC.RECONVERGENT B1 ;  /* 0x0000000000017941 */ /* 0x000fea0003800200 */
.L_x_166:
        /* <DEDUP_REMOVED lines=11> */
.L_x_170:
[----:B------:R-:W1:Y:S02]  /*a2b0*/  MUFU.RCP R23, R98 ;  /* 0x0000006200177308 */ /* 0x000e640000001000 */
[----:B-1----:R-:W-:Y:S04]  /*a2c0*/  FFMA R24, R98, R23, -1 ;  /* 0xbf80000062187423 */ /* 0x002fe80000000017 */
[----:B------:R-:W-:Y:S04]  /*a2d0*/  FADD.FTZ R24, -R24, -RZ ;  /* 0x800000ff18187221 */ /* 0x000fe80000010100 */
[----:B------:R-:W-:Y:S07]  /*a2e0*/  FFMA R23, R23, R24, R23 ;  /* 0x0000001817177223 */ /* 0x000fee0000000017 */
.L_x_171:
[----:B------:R-:W-:Y:S05]  /*a2f0*/  BSYNC.RECONVERGENT B1 ;  /* 0x0000000000017941 */ /* 0x000fea0003800200 */
.L_x_169:
        /* <DEDUP_REMOVED lines=11> */
.L_x_173:
[----:B------:R-:W1:Y:S02]  /*a3b0*/  MUFU.RCP R24, R89 ;  /* 0x0000005900187308 */ /* 0x000e640000001000 */
[----:B-1----:R-:W-:Y:S04]  /*a3c0*/  FFMA R25, R89, R24, -1 ;  /* 0xbf80000059197423 */ /* 0x002fe80000000018 */
[----:B------:R-:W-:Y:S04]  /*a3d0*/  FADD.FTZ R25, -R25, -RZ ;  /* 0x800000ff19197221 */ /* 0x000fe80000010100 */
[----:B------:R-:W-:Y:S07]  /*a3e0*/  FFMA R24, R24, R25, R24 ;  /* 0x0000001918187223 */ /* 0x000fee0000000018 */
.L_x_174:
[----:B------:R-:W-:Y:S05]  /*a3f0*/  BSYNC.RECONVERGENT B1 ;  /* 0x0000000000017941 */ /* 0x000fea0003800200 */
.L_x_172:
        /* <DEDUP_REMOVED lines=11> */
.L_x_176:
[----:B------:R-:W1:Y:S02]  /*a4b0*/  MUFU.RCP R25, R34 ;  /* 0x0000002200197308 */ /* 0x000e640000001000 */
[----:B-1----:R-:W-:Y:S04]  /*a4c0*/  FFMA R26, R34, R25, -1 ;  /* 0xbf800000221a7423 */ /* 0x002fe80000000019 */
[----:B------:R-:W-:Y:S04]  /*a4d0*/  FADD.FTZ R26, -R26, -RZ ;  /* 0x800000ff1a1a7221 */ /* 0x000fe80000010100 */
[----:B------:R-:W-:Y:S07]  /*a4e0*/  FFMA R25, R25, R26, R25 ;  /* 0x0000001a19197223 */ /* 0x000fee0000000019 */
.L_x_177:
[----:B------:R-:W-:Y:S05]  /*a4f0*/  BSYNC.RECONVERGENT B1 ;  /* 0x0000000000017941 */ /* 0x000fea0003800200 */
.L_x_175:
        /* <DEDUP_REMOVED lines=11> */
.L_x_179:
[----:B------:R-:W1:Y:S02]  /*a5b0*/  MUFU.RCP R26, R43 ;  /* 0x0000002b001a7308 */ /* 0x000e640000001000 */
[----:B-1----:R-:W-:Y:S04]  /*a5c0*/  FFMA R27, R43, R26, -1 ;  /* 0xbf8000002b1b7423 */ /* 0x002fe8000000001a */
[----:B------:R-:W-:Y:S04]  /*a5d0*/  FADD.FTZ R27, -R27, -RZ ;  /* 0x800000ff1b1b7221 */ /* 0x000fe80000010100 */
[----:B------:R-:W-:Y:S07]  /*a5e0*/  FFMA R26, R26, R27, R26 ;  /* 0x0000001b1a1a7223 */ /* 0x000fee000000001a */
.L_x_180:
[----:B------:R-:W-:Y:S05]  /*a5f0*/  BSYNC.RECONVERGENT B1 ;  /* 0x0000000000017941 */ /* 0x000fea0003800200 */
.L_x_178:
        /* <DEDUP_REMOVED lines=11> */
.L_x_182:
[----:B------:R-:W1:Y:S02]  /*a6b0*/  MUFU.RCP R27, R86 ;  /* 0x00000056001b7308 */ /* 0x000e640000001000 */
[----:B-1----:R-:W-:Y:S04]  /*a6c0*/  FFMA R28, R86, R27, -1 ;  /* 0xbf800000561c7423 */ /* 0x002fe8000000001b */
[----:B------:R-:W-:Y:S04]  /*a6d0*/  FADD.FTZ R28, -R28, -RZ ;  /* 0x800000ff1c1c7221 */ /* 0x000fe80000010100 */
[----:B------:R-:W-:Y:S07]  /*a6e0*/  FFMA R27, R27, R28, R27 ;  /* 0x0000001c1b1b7223 */ /* 0x000fee000000001b */
.L_x_183:
[----:B------:R-:W-:Y:S05]  /*a6f0*/  BSYNC.RECONVERGENT B1 ;  /* 0x0000000000017941 */ /* 0x000fea0003800200 */
.L_x_181:
        /* <DEDUP_REMOVED lines=11> */
.L_x_185:
[----:B------:R-:W1:Y:S02]  /*a7b0*/  MUFU.RCP R28, R87 ;  /* 0x00000057001c7308 */ /* 0x000e640000001000 */
[----:B-1----:R-:W-:Y:S04]  /*a7c0*/  FFMA R29, R87, R28, -1 ;  /* 0xbf800000571d7423 */ /* 0x002fe8000000001c */
[----:B------:R-:W-:Y:S04]  /*a7d0*/  FADD.FTZ R29, -R29, -RZ ;  /* 0x800000ff1d1d7221 */ /* 0x000fe80000010100 */
[----:B------:R-:W-:Y:S07]  /*a7e0*/  FFMA R28, R28, R29, R28 ;  /* 0x0000001d1c1c7223 */ /* 0x000fee000000001c */
.L_x_186:
[----:B------:R-:W-:Y:S05]  /*a7f0*/  BSYNC.RECONVERGENT B1 ;  /* 0x0000000000017941 */ /* 0x000fea0003800200 */
.L_x_184:
        /* <DEDUP_REMOVED lines=11> */
.L_x_188:
[----:B------:R-:W1:Y:S02]  /*a8b0*/  MUFU.RCP R29, R84 ;  /* 0x00000054001d7308 */ /* 0x000e640000001000 */
[----:B-1----:R-:W-:Y:S04]  /*a8c0*/  FFMA R30, R84, R29, -1 ;  /* 0xbf800000541e7423 */ /* 0x002fe8000000001d */
[----:B------:R-:W-:Y:S04]  /*a8d0*/  FADD.FTZ R30, -R30, -RZ ;  /* 0x800000ff1e1e7221 */ /* 0x000fe80000010100 */
[----:B------:R-:W-:Y:S07]  /*a8e0*/  FFMA R29, R29, R30, R29 ;  /* 0x0000001e1d1d7223 */ /* 0x000fee000000001d */
.L_x_189:
[----:B------:R-:W-:Y:S05]  /*a8f0*/  BSYNC.RECONVERGENT B1 ;  /* 0x0000000000017941 */ /* 0x000fea0003800200 */
.L_x_187:
        /* <DEDUP_REMOVED lines=11> */
.L_x_191:
[----:B------:R-:W1:Y:S02]  /*a9b0*/  MUFU.RCP R30, R85 ;  /* 0x00000055001e7308 */ /* 0x000e640000001000 */
[----:B-1----:R-:W-:Y:S04]  /*a9c0*/  FFMA R31, R85, R30, -1 ;  /* 0xbf800000551f7423 */ /* 0x002fe8000000001e */
[----:B------:R-:W-:Y:S04]  /*a9d0*/  FADD.FTZ R31, -R31, -RZ ;  /* 0x800000ff1f1f7221 */ /* 0x000fe80000010100 */
[----:B------:R-:W-:Y:S07]  /*a9e0*/  FFMA R30, R30, R31, R30 ;  /* 0x0000001f1e1e7223 */ /* 0x000fee000000001e */
.L_x_192:
[----:B------:R-:W-:Y:S05]  /*a9f0*/  BSYNC.RECONVERGENT B1 ;  /* 0x0000000000017941 */ /* 0x000fea0003800200 */
.L_x_190:
        /* <DEDUP_REMOVED lines=11> */
.L_x_194:
[----:B------:R-:W1:Y:S02]  /*aab0*/  MUFU.RCP R31, R32 ;  /* 0x00000020001f7308 */ /* 0x000e640000001000 */
[----:B-1----:R-:W-:Y:S04]  /*aac0*/  FFMA R33, R32, R31, -1 ;  /* 0xbf80000020217423 */ /* 0x002fe8000000001f */
[----:B------:R-:W-:Y:S04]  /*aad0*/  FADD.FTZ R34, -R33, -RZ ;  /* 0x800000ff21227221 */ /* 0x000fe80000010100 */
[----:B------:R-:W-:Y:S07]  /*aae0*/  FFMA R31, R31, R34, R31 ;  /* 0x000000221f1f7223 */ /* 0x000fee000000001f */
.L_x_195:
[----:B------:R-:W-:Y:S05]  /*aaf0*/  BSYNC.RECONVERGENT B1 ;  /* 0x0000000000017941 */ /* 0x000fea0003800200 */
.L_x_193:
        /* <DEDUP_REMOVED lines=11> */
.L_x_197:
[----:B------:R-:W1:Y:S02]  /*abb0*/  MUFU.RCP R32, R39 ;  /* 0x0000002700207308 */ /* 0x000e640000001000 */
[----:B-1----:R-:W-:Y:S04]  /*abc0*/  FFMA R33, R39, R32, -1 ;  /* 0xbf80000027217423 */ /* 0x002fe80000000020 */
[----:B------:R-:W-:Y:S04]  /*abd0*/  FADD.FTZ R33, -R33, -RZ ;  /* 0x800000ff21217221 */ /* 0x000fe80000010100 */
[----:B------:R-:W-:Y:S07]  /*abe0*/  FFMA R32, R32, R33, R32 ;  /* 0x0000002120207223 */ /* 0x000fee0000000020 */
.L_x_198:
[----:B------:R-:W-:Y:S05]  /*abf0*/  BSYNC.RECONVERGENT B1 ;  /* 0x0000000000017941 */ /* 0x000fea0003800200 */
.L_x_196:
        /* <DEDUP_REMOVED lines=11> */
.L_x_200:
[----:B------:R-:W1:Y:S02]  /*acb0*/  MUFU.RCP R33, R96 ;  /* 0x0000006000217308 */ /* 0x000e640000001000 */
[----:B-1----:R-:W-:Y:S04]  /*acc0*/  FFMA R34, R96, R33, -1 ;  /* 0xbf80000060227423 */ /* 0x002fe80000000021 */
[----:B------:R-:W-:Y:S04]  /*acd0*/  FADD.FTZ R34, -R34, -RZ ;  /* 0x800000ff22227221 */ /* 0x000fe80000010100 */
[----:B------:R-:W-:Y:S07]  /*ace0*/  FFMA R33, R33, R34, R33 ;  /* 0x0000002221217223 */ /* 0x000fee0000000021 */
.L_x_201:
[----:B------:R-:W-:Y:S05]  /*acf0*/  BSYNC.RECONVERGENT B1 ;  /* 0x0000000000017941 */ /* 0x000fea0003800200 */
.L_x_199:
        /* <DEDUP_REMOVED lines=11> */
.L_x_203:
[----:B------:R-:W1:Y:S02]  /*adb0*/  MUFU.RCP R34, R83 ;  /* 0x0000005300227308 */ /* 0x000e640000001000 */
[----:B-1----:R-:W-:Y:S04]  /*adc0*/  FFMA R35, R83, R34, -1 ;  /* 0xbf80000053237423 */ /* 0x002fe80000000022 */
[----:B------:R-:W-:Y:S04]  /*add0*/  FADD.FTZ R35, -R35, -RZ ;  /* 0x800000ff23237221 */ /* 0x000fe80000010100 */
[----:B------:R-:W-:Y:S07]  /*ade0*/  FFMA R34, R34, R35, R34 ;  /* 0x0000002322227223 */ /* 0x000fee0000000022 */
.L_x_204:
[----:B------:R-:W-:Y:S05]  /*adf0*/  BSYNC.RECONVERGENT B1 ;  /* 0x0000000000017941 */ /* 0x000fea0003800200 */
.L_x_202:
        /* <DEDUP_REMOVED lines=11> */
.L_x_206:
[----:B------:R-:W1:Y:S02]  /*aeb0*/  MUFU.RCP R35, R36 ;  /* 0x0000002400237308 */ /* 0x000e640000001000 */
[----:B-1----:R-:W-:Y:S04]  /*aec0*/  FFMA R38, R36, R35, -1 ;  /* 0xbf80000024267423 */ /* 0x002fe80000000023 */
[----:B------:R-:W-:Y:S04]  /*aed0*/  FADD.FTZ R38, -R38, -RZ ;  /* 0x800000ff26267221 */ /* 0x000fe80000010100 */
[----:B------:R-:W-:Y:S07]  /*aee0*/  FFMA R35, R35, R38, R35 ;  /* 0x0000002623237223 */ /* 0x000fee0000000023 */
.L_x_207:
[----:B------:R-:W-:Y:S05]  /*aef0*/  BSYNC.RECONVERGENT B1 ;  /* 0x0000000000017941 */ /* 0x000fea0003800200 */
.L_x_205:
        /* <DEDUP_REMOVED lines=11> */
.L_x_209:
[----:B------:R-:W1:Y:S02]  /*afb0*/  MUFU.RCP R36, R37 ;  /* 0x0000002500247308 */ /* 0x000e640000001000 */
[----:B-1----:R-:W-:Y:S04]  /*afc0*/  FFMA R38, R37, R36, -1 ;  /* 0xbf80000025267423 */ /* 0x002fe80000000024 */
[----:B------:R-:W-:Y:S04]  /*afd0*/  FADD.FTZ R39, -R38, -RZ ;  /* 0x800000ff26277221 */ /* 0x000fe80000010100 */
[----:B------:R-:W-:Y:S07]  /*afe0*/  FFMA R36, R36, R39, R36 ;  /* 0x0000002724247223 */ /* 0x000fee0000000024 */
.L_x_210:
[----:B------:R-:W-:Y:S05]  /*aff0*/  BSYNC.RECONVERGENT B1 ;  /* 0x0000000000017941 */ /* 0x000fea0003800200 */
.L_x_208:
        /* <DEDUP_REMOVED lines=11> */
.L_x_212:
[----:B------:R-:W1:Y:S02]  /*b0b0*/  MUFU.RCP R37, R94 ;  /* 0x0000005e00257308 */ /* 0x000e640000001000 */
[----:B-1----:R-:W-:Y:S04]  /*b0c0*/  FFMA R38, R94, R37, -1 ;  /* 0xbf8000005e267423 */ /* 0x002fe80000000025 */
[----:B------:R-:W-:Y:S04]  /*b0d0*/  FADD.FTZ R38, -R38, -RZ ;  /* 0x800000ff26267221 */ /* 0x000fe80000010100 */
[----:B------:R-:W-:Y:S07]  /*b0e0*/  FFMA R37, R37, R38, R37 ;  /* 0x0000002625257223 */ /* 0x000fee0000000025 */
.L_x_213:
[----:B------:R-:W-:Y:S05]  /*b0f0*/  BSYNC.RECONVERGENT B1 ;  /* 0x0000000000017941 */ /* 0x000fea0003800200 */
.L_x_211:
        /* <DEDUP_REMOVED lines=11> */
.L_x_215:
[----:B------:R-:W1:Y:S02]  /*b1b0*/  MUFU.RCP R38, R81 ;  /* 0x0000005100267308 */ /* 0x000e640000001000 */
[----:B-1----:R-:W-:Y:S04]  /*b1c0*/  FFMA R39, R81, R38, -1 ;  /* 0xbf80000051277423 */ /* 0x002fe80000000026 */
[----:B------:R-:W-:Y:S04]  /*b1d0*/  FADD.FTZ R39, -R39, -RZ ;  /* 0x800000ff27277221 */ /* 0x000fe80000010100 */
[----:B------:R-:W-:Y:S07]  /*b1e0*/  FFMA R38, R38, R39, R38 ;  /* 0x0000002726267223 */ /* 0x000fee0000000026 */
.L_x_216:
[----:B------:R-:W-:Y:S05]  /*b1f0*/  BSYNC.RECONVERGENT B1 ;  /* 0x0000000000017941 */ /* 0x000fea0003800200 */
.L_x_214:
        /* <DEDUP_REMOVED lines=11> */
.L_x_218:
[----:B------:R-:W1:Y:S02]  /*b2b0*/  MUFU.RCP R39, R40 ;  /* 0x0000002800277308 */ /* 0x000e640000001000 */
[----:B-1----:R-:W-:Y:S04]  /*b2c0*/  FFMA R42, R40, R39, -1 ;  /* 0xbf800000282a7423 */ /* 0x002fe80000000027 */
[----:B------:R-:W-:Y:S04]  /*b2d0*/  FADD.FTZ R42, -R42, -RZ ;  /* 0x800000ff2a2a7221 */ /* 0x000fe80000010100 */
[----:B------:R-:W-:Y:S07]  /*b2e0*/  FFMA R39, R39, R42, R39 ;  /* 0x0000002a27277223 */ /* 0x000fee0000000027 */
.L_x_219:
[----:B------:R-:W-:Y:S05]  /*b2f0*/  BSYNC.RECONVERGENT B1 ;  /* 0x0000000000017941 */ /* 0x000fea0003800200 */
.L_x_217:
        /* <DEDUP_REMOVED lines=11> */
.L_x_221:
[----:B------:R-:W1:Y:S02]  /*b3b0*/  MUFU.RCP R40, R41 ;  /* 0x0000002900287308 */ /* 0x000e640000001000 */
[----:B-1----:R-:W-:Y:S04]  /*b3c0*/  FFMA R42, R41, R40, -1 ;  /* 0xbf800000292a7423 */ /* 0x002fe80000000028 */
[----:B------:R-:W-:Y:S04]  /*b3d0*/  FADD.FTZ R43, -R42, -RZ ;  /* 0x800000ff2a2b7221 */ /* 0x000fe80000010100 */
[----:B------:R-:W-:Y:S07]  /*b3e0*/  FFMA R40, R40, R43, R40 ;  /* 0x0000002b28287223 */ /* 0x000fee0000000028 */
.L_x_222:
[----:B------:R-:W-:Y:S05]  /*b3f0*/  BSYNC.RECONVERGENT B1 ;  /* 0x0000000000017941 */ /* 0x000fea0003800200 */
.L_x_220:
        /* <DEDUP_REMOVED lines=11> */
.L_x_224:
[----:B------:R-:W1:Y:S02]  /*b4b0*/  MUFU.RCP R41, R82 ;  /* 0x0000005200297308 */ /* 0x000e640000001000 */
[----:B-1----:R-:W-:Y:S04]  /*b4c0*/  FFMA R42, R82, R41, -1 ;  /* 0xbf800000522a7423 */ /* 0x002fe80000000029 */
[----:B------:R-:W-:Y:S04]  /*b4d0*/  FADD.FTZ R42, -R42, -RZ ;  /* 0x800000ff2a2a7221 */ /* 0x000fe80000010100 */
[----:B------:R-:W-:Y:S07]  /*b4e0*/  FFMA R41, R41, R42, R41 ;  /* 0x0000002a29297223 */ /* 0x000fee0000000029 */
.L_x_225:
[----:B------:R-:W-:Y:S05]  /*b4f0*/  BSYNC.RECONVERGENT B1 ;  /* 0x0000000000017941 */ /* 0x000fea0003800200 */
.L_x_223:
        /* <DEDUP_REMOVED lines=11> */
.L_x_227:
[----:B------:R-:W1:Y:S02]  /*b5b0*/  MUFU.RCP R42, R79 ;  /* 0x0000004f002a7308 */ /* 0x000e640000001000 */
[----:B-1----:R-:W-:Y:S04]  /*b5c0*/  FFMA R43, R79, R42, -1 ;  /* 0xbf8000004f2b7423 */ /* 0x002fe8000000002a */
[----:B------:R-:W-:Y:S04]  /*b5d0*/  FADD.FTZ R43, -R43, -RZ ;  /* 0x800000ff2b2b7221 */ /* 0x000fe80000010100 */
[----:B------:R-:W-:Y:S07]  /*b5e0*/  FFMA R42, R42, R43, R42 ;  /* 0x0000002b2a2a7223 */ /* 0x000fee000000002a */
.L_x_228:
[----:B------:R-:W-:Y:S05]  /*b5f0*/  BSYNC.RECONVERGENT B1 ;  /* 0x0000000000017941 */ /* 0x000fea0003800200 */
.L_x_226:
        /* <DEDUP_REMOVED lines=11> */
.L_x_230:
[----:B------:R-:W1:Y:S02]  /*b6b0*/  MUFU.RCP R43, R80 ;  /* 0x00000050002b7308 */ /* 0x000e640000001000 */
[----:B-1----:R-:W-:Y:S04]  /*b6c0*/  FFMA R44, R80, R43, -1 ;  /* 0xbf800000502c7423 */ /* 0x002fe8000000002b */
[----:B------:R-:W-:Y:S04]  /*b6d0*/  FADD.FTZ R44, -R44, -RZ ;  /* 0x800000ff2c2c7221 */ /* 0x000fe80000010100 */
[----:B------:R-:W-:Y:S07]  /*b6e0*/  FFMA R43, R43, R44, R43 ;  /* 0x0000002c2b2b7223 */ /* 0x000fee000000002b */
.L_x_231:
[----:B------:R-:W-:Y:S05]  /*b6f0*/  BSYNC.RECONVERGENT B1 ;  /* 0x0000000000017941 */ /* 0x000fea0003800200 */
.L_x_229:
        /* <DEDUP_REMOVED lines=11> */
.L_x_233:
[----:B------:R-:W1:Y:S02]  /*b7b0*/  MUFU.RCP R44, R77 ;  /* 0x0000004d002c7308 */ /* 0x000e640000001000 */
[----:B-1----:R-:W-:Y:S04]  /*b7c0*/  FFMA R45, R77, R44, -1 ;  /* 0xbf8000004d2d7423 */ /* 0x002fe8000000002c */
[----:B------:R-:W-:Y:S04]  /*b7d0*/  FADD.FTZ R45, -R45, -RZ ;  /* 0x800000ff2d2d7221 */ /* 0x000fe80000010100 */
[----:B------:R-:W-:Y:S07]  /*b7e0*/  FFMA R44, R44, R45, R44 ;  /* 0x0000002d2c2c7223 */ /* 0x000fee000000002c */
.L_x_234:
[----:B------:R-:W-:Y:S05]  /*b7f0*/  BSYNC.RECONVERGENT B1 ;  /* 0x0000000000017941 */ /* 0x000fea0003800200 */
.L_x_232:
        /* <DEDUP_REMOVED lines=11> */
.L_x_236:
[----:B------:R-:W1:Y:S02]  /*b8b0*/  MUFU.RCP R45, R56 ;  /* 0x00000038002d7308 */ /* 0x000e640000001000 */
[----:B-1----:R-:W-:Y:S04]  /*b8c0*/  FFMA R46, R56, R45, -1 ;  /* 0xbf800000382e7423 */ /* 0x002fe8000000002d */
[----:B------:R-:W-:Y:S04]  /*b8d0*/  FADD.FTZ R46, -R46, -RZ ;  /* 0x800000ff2e2e7221 */ /* 0x000fe80000010100 */
[----:B------:R-:W-:Y:S07]  /*b8e0*/  FFMA R45, R45, R46, R45 ;  /* 0x0000002e2d2d7223 */ /* 0x000fee000000002d */
.L_x_237:
[----:B------:R-:W-:Y:S05]  /*b8f0*/  BSYNC.RECONVERGENT B1 ;  /* 0x0000000000017941 */ /* 0x000fea0003800200 */
.L_x_235:
        /* <DEDUP_REMOVED lines=11> */
.L_x_239:
[----:B------:R-:W1:Y:S02]  /*b9b0*/  MUFU.RCP R46, R47 ;  /* 0x0000002f002e7308 */ /* 0x000e640000001000 */
[----:B-1----:R-:W-:Y:S04]  /*b9c0*/  FFMA R49, R47, R46, -1 ;  /* 0xbf8000002f317423 */ /* 0x002fe8000000002e */
[----:B------:R-:W-:Y:S04]  /*b9d0*/  FADD.FTZ R49, -R49, -RZ ;  /* 0x800000ff31317221 */ /* 0x000fe80000010100 */
[----:B------:R-:W-:Y:S07]  /*b9e0*/  FFMA R46, R46, R49, R46 ;  /* 0x000000312e2e7223 */ /* 0x000fee000000002e */
.L_x_240:
[----:B------:R-:W-:Y:S05]  /*b9f0*/  BSYNC.RECONVERGENT B1 ;  /* 0x0000000000017941 */ /* 0x000fea0003800200 */
.L_x_238:
        /* <DEDUP_REMOVED lines=11> */
.L_x_242:
[----:B------:R-:W1:Y:S02]  /*bab0*/  MUFU.RCP R47, R48 ;  /* 0x00000030002f7308 */ /* 0x000e640000001000 */
[----:B-1----:R-:W-:Y:S04]  /*bac0*/  FFMA R49, R48, R47, -1 ;  /* 0xbf80000030317423 */ /* 0x002fe8000000002f */
[----:B------:R-:W-:Y:S04]  /*bad0*/  FADD.FTZ R50, -R49, -RZ ;  /* 0x800000ff31327221 */ /* 0x000fe80000010100 */
[----:B------:R-:W-:Y:S07]  /*bae0*/  FFMA R47, R47, R50, R47 ;  /* 0x000000322f2f7223 */ /* 0x000fee000000002f */
.L_x_243:
[----:B------:R-:W-:Y:S05]  /*baf0*/  BSYNC.RECONVERGENT B1 ;  /* 0x0000000000017941 */ /* 0x000fea0003800200 */
.L_x_241:
        /* <DEDUP_REMOVED lines=11> */
.L_x_245:
[----:B------:R-:W1:Y:S02]  /*bbb0*/  MUFU.RCP R48, R69 ;  /* 0x0000004500307308 */ /* 0x000e640000001000 */
[----:B-1----:R-:W-:Y:S04]  /*bbc0*/  FFMA R49, R69, R48, -1 ;  /* 0xbf80000045317423 */ /* 0x002fe80000000030 */
[----:B------:R-:W-:Y:S04]  /*bbd0*/  FADD.FTZ R49, -R49, -RZ ;  /* 0x800000ff31317221 */ /* 0x000fe80000010100 */
[----:B------:R-:W-:Y:S07]  /*bbe0*/  FFMA R48, R48, R49, R48 ;  /* 0x0000003130307223 */ /* 0x000fee0000000030 */
.L_x_246:
[----:B------:R-:W-:Y:S05]  /*bbf0*/  BSYNC.RECONVERGENT B1 ;  /* 0x0000000000017941 */ /* 0x000fea0003800200 */
.L_x_244:
        /* <DEDUP_REMOVED lines=11> */
.L_x_248:
[----:B------:R-:W1:Y:S02]  /*bcb0*/  MUFU.RCP R49, R52 ;  /* 0x0000003400317308 */ /* 0x000e640000001000 */
[----:B-1----:R-:W-:Y:S04]  /*bcc0*/  FFMA R50, R52, R49, -1 ;  /* 0xbf80000034327423 */ /* 0x002fe80000000031 */
[----:B------:R-:W-:Y:S04]  /*bcd0*/  FADD.FTZ R50, -R50, -RZ ;  /* 0x800000ff32327221 */ /* 0x000fe80000010100 */
[----:B------:R-:W-:Y:S07]  /*bce0*/  FFMA R49, R49, R50, R49 ;  /* 0x0000003231317223 */ /* 0x000fee0000000031 */
.L_x_249:
[----:B------:R-:W-:Y:S05]  /*bcf0*/  BSYNC.RECONVERGENT B1 ;  /* 0x0000000000017941 */ /* 0x000fea0003800200 */
.L_x_247:
        /* <DEDUP_REMOVED lines=11> */
.L_x_251:
[----:B------:R-:W1:Y:S02]  /*bdb0*/  MUFU.RCP R50, R51 ;  /* 0x0000003300327308 */ /* 0x000e640000001000 */
[----:B-1----:R-:W-:Y:S04]  /*bdc0*/  FFMA R52, R51, R50, -1 ;  /* 0xbf80000033347423 */ /* 0x002fe80000000032 */
[----:B------:R-:W-:Y:S04]  /*bdd0*/  FADD.FTZ R53, -R52, -RZ ;  /* 0x800000ff34357221 */ /* 0x000fe80000010100 */
[----:B------:R-:W-:Y:S07]  /*bde0*/  FFMA R50, R50, R53, R50 ;  /* 0x0000003532327223 */ /* 0x000fee0000000032 */
.L_x_252:
[----:B------:R-:W-:Y:S05]  /*bdf0*/  BSYNC.RECONVERGENT B1 ;  /* 0x0000000000017941 */ /* 0x000fea0003800200 */
.L_x_250:
        /* <DEDUP_REMOVED lines=11> */
.L_x_254:
[----:B------:R-:W1:Y:S02]  /*beb0*/  MUFU.RCP R51, R92 ;  /* 0x0000005c00337308 */ /* 0x000e640000001000 */
[----:B-1----:R-:W-:Y:S04]  /*bec0*/  FFMA R52, R92, R51, -1 ;  /* 0xbf8000005c347423 */ /* 0x002fe80000000033 */
[----:B------:R-:W-:Y:S04]  /*bed0*/  FADD.FTZ R52, -R52, -RZ ;  /* 0x800000ff34347221 */ /* 0x000fe80000010100 */
[----:B------:R-:W-:Y:S07]  /*bee0*/  FFMA R51, R51, R52, R51 ;  /* 0x0000003433337223 */ /* 0x000fee0000000033 */
.L_x_255:
[----:B------:R-:W-:Y:S05]  /*bef0*/  BSYNC.RECONVERGENT B1 ;  /* 0x0000000000017941 */ /* 0x000fea0003800200 */
.L_x_253:
        /* <DEDUP_REMOVED lines=11> */
.L_x_257:
[----:B------:R-:W1:Y:S02]  /*bfb0*/  MUFU.RCP R52, R67 ;  /* 0x0000004300347308 */ /* 0x000e640000001000 */
[----:B-1----:R-:W-:Y:S04]  /*bfc0*/  FFMA R53, R67, R52, -1 ;  /* 0xbf80000043357423 */ /* 0x002fe80000000034 */
[----:B------:R-:W-:Y:S04]  /*bfd0*/  FADD.FTZ R53, -R53, -RZ ;  /* 0x800000ff35357221 */ /* 0x000fe80000010100 */
[----:B------:R-:W-:Y:S07]  /*bfe0*/  FFMA R52, R52, R53, R52 ;  /* 0x0000003534347223 */ /* 0x000fee0000000034 */
.L_x_258:
[----:B------:R-:W-:Y:S05]  /*bff0*/  BSYNC.RECONVERGENT B1 ;  /* 0x0000000000017941 */ /* 0x000fea0003800200 */
.L_x_256:
        /* <DEDUP_REMOVED lines=11> */
.L_x_260:
[----:B------:R-:W1:Y:S02]  /*c0b0*/  MUFU.RCP R53, R54 ;  /* 0x0000003600357308 */ /* 0x000e640000001000 */
[----:B-1----:R-:W-:Y:S04]  /*c0c0*/  FFMA R56, R54, R53, -1 ;  /* 0xbf80000036387423 */ /* 0x002fe80000000035 */
[----:B------:R-:W-:Y:S04]  /*c0d0*/  FADD.FTZ R56, -R56, -RZ ;  /* 0x800000ff38387221 */ /* 0x000fe80000010100 */
[----:B------:R-:W-:Y:S07]  /*c0e0*/  FFMA R53, R53, R56, R53 ;  /* 0x0000003835357223 */ /* 0x000fee0000000035 */
.L_x_261:
[----:B------:R-:W-:Y:S05]  /*c0f0*/  BSYNC.RECONVERGENT B1 ;  /* 0x0000000000017941 */ /* 0x000fea0003800200 */
.L_x_259:
        /* <DEDUP_REMOVED lines=11> */
.L_x_263:
[----:B------:R-:W1:Y:S02]  /*c1b0*/  MUFU.RCP R54, R55 ;  /* 0x0000003700367308 */ /* 0x000e640000001000 */
[----:B-1----:R-:W-:Y:S04]  /*c1c0*/  FFMA R56, R55, R54, -1 ;  /* 0xbf80000037387423 */ /* 0x002fe80000000036 */
[----:B------:R-:W-:Y:S04]  /*c1d0*/  FADD.FTZ R57, -R56, -RZ ;  /* 0x800000ff38397221 */ /* 0x000fe80000010100 */
[----:B------:R-:W-:Y:S07]  /*c1e0*/  FFMA R54, R54, R57, R54 ;  /* 0x0000003936367223 */ /* 0x000fee0000000036 */
.L_x_264:
[----:B------:R-:W-:Y:S05]  /*c1f0*/  BSYNC.RECONVERGENT B1 ;  /* 0x0000000000017941 */ /* 0x000fea0003800200 */
.L_x_262:
        /* <DEDUP_REMOVED lines=11> */
.L_x_266:
[----:B------:R-:W1:Y:S02]  /*c2b0*/  MUFU.RCP R55, R100 ;  /* 0x0000006400377308 */ /* 0x000e640000001000 */
[----:B-1----:R-:W-:Y:S04]  /*c2c0*/  FFMA R56, R100, R55, -1 ;  /* 0xbf80000064387423 */ /* 0x002fe80000000037 */
[----:B------:R-:W-:Y:S04]  /*c2d0*/  FADD.FTZ R56, -R56, -RZ ;  /* 0x800000ff38387221 */ /* 0x000fe80000010100 */
[----:B------:R-:W-:Y:S07]  /*c2e0*/  FFMA R55, R55, R56, R55 ;  /* 0x0000003837377223 */ /* 0x000fee0000000037 */
.L_x_267:
[----:B------:R-:W-:Y:S05]  /*c2f0*/  BSYNC.RECONVERGENT B1 ;  /* 0x0000000000017941 */ /* 0x000fea0003800200 */
.L_x_265:
        /* <DEDUP_REMOVED lines=11> */
.L_x_269:
[----:B------:R-:W1:Y:S02]  /*c3b0*/  MUFU.RCP R56, R93 ;  /* 0x0000005d00387308 */ /* 0x000e640000001000 */
[----:B-1----:R-:W-:Y:S04]  /*c3c0*/  FFMA R57, R93, R56, -1 ;  /* 0xbf8000005d397423 */ /* 0x002fe80000000038 */
[----:B------:R-:W-:Y:S04]  /*c3d0*/  FADD.FTZ R57, -R57, -RZ ;  /* 0x800000ff39397221 */ /* 0x000fe80000010100 */
[----:B------:R-:W-:Y:S07]  /*c3e0*/  FFMA R56, R56, R57, R56 ;  /* 0x0000003938387223 */ /* 0x000fee0000000038 */
.L_x_270:
[----:B------:R-:W-:Y:S05]  /*c3f0*/  BSYNC.RECONVERGENT B1 ;  /* 0x0000000000017941 */ /* 0x000fea0003800200 */
.L_x_268:
        /* <DEDUP_REMOVED lines=11> */
.L_x_272:
[----:B------:R-:W1:Y:S02]  /*c4b0*/  MUFU.RCP R57, R78 ;  /* 0x0000004e00397308 */ /* 0x000e640000001000 */
[----:B-1----:R-:W-:Y:S04]  /*c4c0*/  FFMA R58, R78, R57, -1 ;  /* 0xbf8000004e3a7423 */ /* 0x002fe80000000039 */
[----:B------:R-:W-:Y:S04]  /*c4d0*/  FADD.FTZ R58, -R58, -RZ ;  /* 0x800000ff3a3a7221 */ /* 0x000fe80000010100 */
[----:B------:R-:W-:Y:S07]  /*c4e0*/  FFMA R57, R57, R58, R57 ;  /* 0x0000003a39397223 */ /* 0x000fee0000000039 */
.L_x_273:
[----:B------:R-:W-:Y:S05]  /*c4f0*/  BSYNC.RECONVERGENT B1 ;  /* 0x0000000000017941 */ /* 0x000fea0003800200 */
.L_x_271:
        /* <DEDUP_REMOVED lines=11> */
.L_x_275:
[----:B------:R-:W1:Y:S02]  /*c5b0*/  MUFU.RCP R58, R59 ;  /* 0x0000003b003a7308 */ /* 0x000e640000001000 */
[----:B-1----:R-:W-:Y:S04]  /*c5c0*/  FFMA R61, R59, R58, -1 ;  /* 0xbf8000003b3d7423 */ /* 0x002fe8000000003a */
[----:B------:R-:W-:Y:S04]  /*c5d0*/  FADD.FTZ R61, -R61, -RZ ;  /* 0x800000ff3d3d7221 */ /* 0x000fe80000010100 */
[----:B------:R-:W-:Y:S07]  /*c5e0*/  FFMA R58, R58, R61, R58 ;  /* 0x0000003d3a3a7223 */ /* 0x000fee000000003a */
.L_x_276:
[----:B------:R-:W-:Y:S05]  /*c5f0*/  BSYNC.RECONVERGENT B1 ;  /* 0x0000000000017941 */ /* 0x000fea0003800200 */
.L_x_274:
        /* <DEDUP_REMOVED lines=11> */
.L_x_278:
[----:B------:R-:W1:Y:S02]  /*c6b0*/  MUFU.RCP R59, R60 ;  /* 0x0000003c003b7308 */ /* 0x000e640000001000 */
[----:B-1----:R-:W-:Y:S04]  /*c6c0*/  FFMA R61, R60, R59, -1 ;  /* 0xbf8000003c3d7423 */ /* 0x002fe8000000003b */
[----:B------:R-:W-:Y:S04]  /*c6d0*/  FADD.FTZ R62, -R61, -RZ ;  /* 0x800000ff3d3e7221 */ /* 0x000fe80000010100 */
[----:B------:R-:W-:Y:S07]  /*c6e0*/  FFMA R59, R59, R62, R59 ;  /* 0x0000003e3b3b7223 */ /* 0x000fee000000003b */
.L_x_279:
[----:B------:R-:W-:Y:S05]  /*c6f0*/  BSYNC.RECONVERGENT B1 ;  /* 0x0000000000017941 */ /* 0x000fea0003800200 */
.L_x_277:
        /* <DEDUP_REMOVED lines=11> */
.L_x_281:
[----:B------:R-:W1:Y:S02]  /*c7b0*/  MUFU.RCP R60, R95 ;  /* 0x0000005f003c7308 */ /* 0x000e640000001000 */
[----:B-1----:R-:W-:Y:S04]  /*c7c0*/  FFMA R61, R95, R60, -1 ;  /* 0xbf8000005f3d7423 */ /* 0x002fe8000000003c */
[----:B------:R-:W-:Y:S04]  /*c7d0*/  FADD.FTZ R61, -R61, -RZ ;  /* 0x800000ff3d3d7221 */ /* 0x000fe80000010100 */
[----:B------:R-:W-:Y:S07]  /*c7e0*/  FFMA R60, R60, R61, R60 ;  /* 0x0000003d3c3c7223 */ /* 0x000fee000000003c */
.L_x_282:
[----:B------:R-:W-:Y:S05]  /*c7f0*/  BSYNC.RECONVERGENT B1 ;  /* 0x0000000000017941 */ /* 0x000fea0003800200 */
.L_x_280:
        /* <DEDUP_REMOVED lines=11> */
.L_x_284:
[----:B------:R-:W1:Y:S02]  /*c8b0*/  MUFU.RCP R61, R90 ;  /* 0x0000005a003d7308 */ /* 0x000e640000001000 */
[----:B-1----:R-:W-:Y:S04]  /*c8c0*/  FFMA R62, R90, R61, -1 ;  /* 0xbf8000005a3e7423 */ /* 0x002fe8000000003d */
[----:B------:R-:W-:Y:S04]  /*c8d0*/  FADD.FTZ R62, -R62, -RZ ;  /* 0x800000ff3e3e7221 */ /* 0x000fe80000010100 */
[----:B------:R-:W-:Y:S07]  /*c8e0*/  FFMA R61, R61, R62, R61 ;  /* 0x0000003e3d3d7223 */ /* 0x000fee000000003d */
.L_x_285:
[----:B------:R-:W-:Y:S05]  /*c8f0*/  BSYNC.RECONVERGENT B1 ;  /* 0x0000000000017941 */ /* 0x000fea0003800200 */
.L_x_283:
        /* <DEDUP_REMOVED lines=11> */
.L_x_287:
[----:B------:R-:W1:Y:S02]  /*c9b0*/  MUFU.RCP R62, R63 ;  /* 0x0000003f003e7308 */ /* 0x000e640000001000 */
[----:B-1----:R-:W-:Y:S04]  /*c9c0*/  FFMA R64, R63, R62, -1 ;  /* 0xbf8000003f407423 */ /* 0x002fe8000000003e */
[----:B------:R-:W-:Y:S04]  /*c9d0*/  FADD.FTZ R67, -R64, -RZ ;  /* 0x800000ff40437221 */ /* 0x000fe80000010100 */
[----:B------:R-:W-:Y:S07]  /*c9e0*/  FFMA R62, R62, R67, R62 ;  /* 0x000000433e3e7223 */ /* 0x000fee000000003e */
.L_x_288:
[----:B------:R-:W-:Y:S05]  /*c9f0*/  BSYNC.RECONVERGENT B1 ;  /* 0x0000000000017941 */ /* 0x000fea0003800200 */
.L_x_286:
        /* <DEDUP_REMOVED lines=11> */
.L_x_290:
[----:B------:R-:W1:Y:S02]  /*cab0*/  MUFU.RCP R63, R66 ;  /* 0x00000042003f7308 */ /* 0x000e640000001000 */
[----:B-1----:R-:W-:Y:S04]  /*cac0*/  FFMA R64, R66, R63, -1 ;  /* 0xbf80000042407423 */ /* 0x002fe8000000003f */
[----:B------:R-:W-:Y:S04]  /*cad0*/  FADD.FTZ R64, -R64, -RZ ;  /* 0x800000ff40407221 */ /* 0x000fe80000010100 */
[----:B------:R-:W-:Y:S07]  /*cae0*/  FFMA R63, R63, R64, R63 ;  /* 0x000000403f3f7223 */ /* 0x000fee000000003f */
.L_x_291:
[----:B------:R-:W-:Y:S05]  /*caf0*/  BSYNC.RECONVERGENT B1 ;  /* 0x0000000000017941 */ /* 0x000fea0003800200 */
.L_x_289:
        /* <DEDUP_REMOVED lines=9> */
[----:B------:R-:W-:Y:S05]  /*cb90*/  BRA `(.L_x_294) ;  /* 0x0000000000107947 */ /* 0x000fea0003800000 */
.L_x_293:
[----:B------:R-:W1:Y:S02]  /*cba0*/  MUFU.RCP R64, R65 ;  /* 0x0000004100407308 */ /* 0x000e640000001000 */
[----:B-1----:R-:W-:Y:S04]  /*cbb0*/  FFMA R66, R65, R64, -1 ;  /* 0xbf80000041427423 */ /* 0x002fe80000000040 */
[----:B------:R-:W-:Y:S04]  /*cbc0*/  FADD.FTZ R67, -R66, -RZ ;  /* 0x800000ff42437221 */ /* 0x000fe80000010100 */
[----:B------:R-:W-:Y:S07]  /*cbd0*/  FFMA R64, R64, R67, R64 ;  /* 0x0000004340407223 */ /* 0x000fee0000000040 */
.L_x_294:
[----:B------:R-:W-:Y:S05]  /*cbe0*/  BSYNC.RECONVERGENT B1 ;  /* 0x0000000000017941 */ /* 0x000fea0003800200 */
.L_x_292:
[----:B------:R-:W-:Y:S01]  /*cbf0*/  F2FP.SATFINITE.E4M3.F32.PACK_AB_MERGE_C R5, R6, R5, RZ ;  /* 0x000000050605723e */ /* 0x000fe200048070ff */
[----:B------:R-:W-:Y:S01]  /*cc00*/  USHF.L.U32 UR8, UR42, 0xd, URZ ;  /* 0x0000000d2a087899 */ /* 0x000fe200080006ff */
[----:B------:R-:W-:Y:S01]  /*cc10*/  F2FP.SATFINITE.E4M3.F32.PACK_AB_MERGE_C R65, R2, R0, RZ ;  /* 0x000000000241723e */ /* 0x000fe200048070ff */
[----:B------:R-:W-:Y:S05]  /*cc20*/  WARPSYNC.ALL ;  /* 0x0000000000007948 */ /* 0x000fea0003800000 */
[----:B------:R-:W-:Y:S01]  /*cc30*/  F2FP.SATFINITE.E4M3.F32.PACK_AB_MERGE_C R4, R4, R3, RZ ;  /* 0x000000030404723e */ /* 0x000fe200048070ff */
[----:B------:R-:W-:Y:S01]  /*cc40*/  BSSY.RECONVERGENT B0, `(.L_x_295) ;  /* 0x000004e000007945 */ /* 0x000fe20003800200 */
[----:B------:R-:W-:Y:S02]  /*cc50*/  F2FP.SATFINITE.E4M3.F32.PACK_AB_MERGE_C R8, R8, R7, RZ ;  /* 0x000000070808723e */ /* 0x000fe400048070ff */
[----:B------:R-:W-:Y:S02]  /*cc60*/  F2FP.SATFINITE.E4M3.F32.PACK_AB_MERGE_C R9, R10, R9, RZ ;  /* 0x000000090a09723e */ /* 0x000fe400048070ff */
[----:B------:R-:W-:Y:S02]  /*cc70*/  F2FP.SATFINITE.E4M3.F32.PACK_AB_MERGE_C R12, R12, R11, RZ ;  /* 0x0000000b0c0c723e */ /* 0x000fe400048070ff */
[----:B------:R-:W-:Y:S02]  /*cc80*/  F2FP.SATFINITE.E4M3.F32.PACK_AB_MERGE_C R13, R14, R13, RZ ;  /* 0x0000000d0e0d723e */ /* 0x000fe400048070ff */
[----:B------:R-:W-:Y:S02]  /*cc90*/  F2FP.SATFINITE.E4M3.F32.PACK_AB_MERGE_C R6, R16, R15, RZ ;  /* 0x0000000f1006723e */ /* 0x000fe400048070ff */
[----:B------:R-:W-:Y:S02]  /*cca0*/  F2FP.SATFINITE.E4M3.F32.PACK_AB_MERGE_C R3, R18, R17, RZ ;  /* 0x000000111203723e */ /* 0x000fe400048070ff */
[----:B------:R-:W-:Y:S02]  /*ccb0*/  F2FP.SATFINITE.E4M3.F32.PACK_AB_MERGE_C R20, R20, R19, RZ ;  /* 0x000000131414723e */ /* 0x000fe400048070ff */
[----:B------:R-:W-:Y:S02]  /*ccc0*/  PRMT R16, R65, 0x5410, R4 ;  /* 0x0000541041107816 */ /* 0x000fe40000000004 */
[----:B------:R-:W-:Y:S02]  /*ccd0*/  PRMT R17, R5, 0x5410, R8 ;  /* 0x0000541005117816 */ /* 0x000fe40000000008 */
[----:B------:R-:W-:Y:S02]  /*cce0*/  PRMT R18, R9, 0x5410, R12 ;  /* 0x0000541009127816 */ /* 0x000fe4000000000c */
[----:B------:R-:W-:Y:S02]  /*ccf0*/  PRMT R19, R13, 0x5410, R6 ;  /* 0x000054100d137816 */ /* 0x000fe40000000006 */
[----:B------:R-:W-:Y:S02]  /*cd00*/  F2FP.SATFINITE.E4M3.F32.PACK_AB_MERGE_C R21, R22, R21, RZ ;  /* 0x000000151615723e */ /* 0x000fe400048070ff */
[----:B------:R-:W-:Y:S01]  /*cd10*/  F2FP.SATFINITE.E4M3.F32.PACK_AB_MERGE_C R24, R24, R23, RZ ;  /* 0x000000171818723e */ /* 0x000fe200048070ff */
[----:B------:R1:W-:Y:S01]  /*cd20*/  STS.128 [R201+UR8+0x8000], R16 ;  /* 0x00800010c9007988 */ /* 0x0003e20008000c08 */
[----:B------:R-:W-:Y:S01]  /*cd30*/  PRMT R12, R3, 0x5410, R20 ;  /* 0x00005410030c7816 */ /* 0x000fe20000000014 */
[----:B------:R-:W-:Y:S01]  /*cd40*/  VIADD R3, R201, UR8 ;  /* 0x00000008c9037c36 */ /* 0x000fe20008000000 */
[----:B------:R-:W-:Y:S02]  /*cd50*/  F2FP.SATFINITE.E4M3.F32.PACK_AB_MERGE_C R14, R26, R25, RZ ;  /* 0x000000191a0e723e */ /* 0x000fe400048070ff */
[----:B------:R-:W-:Y:S01]  /*cd60*/  F2FP.SATFINITE.E4M3.F32.PACK_AB_MERGE_C R27, R28, R27, RZ ;  /* 0x0000001b1c1b723e */ /* 0x000fe200048070ff */
[----:B------:R-:W-:Y:S01]  /*cd70*/  VIADD R5, R3, 0x8000 ;  /* 0x0000800003057836 */ /* 0x000fe20000000000 */
[----:B------:R-:W-:Y:S02]  /*cd80*/  F2FP.SATFINITE.E4M3.F32.PACK_AB_MERGE_C R15, R30, R29, RZ ;  /* 0x0000001d1e0f723e */ /* 0x000fe400048070ff */
[----:B------:R-:W-:Y:S01]  /*cd90*/  F2FP.SATFINITE.E4M3.F32.PACK_AB_MERGE_C R32, R32, R31, RZ ;  /* 0x0000001f2020723e */ /* 0x000fe200048070ff */
[C---:B------:R-:W-:Y:S01]  /*cda0*/  IMAD R20, R202.reuse, -0x10, R5 ;  /* 0xfffffff0ca147824 */ /* 0x040fe200078e0205 */
[----:B------:R-:W-:Y:S01]  /*cdb0*/  PRMT R13, R21, 0x5410, R24 ;  /* 0x00005410150d7816 */ /* 0x000fe20000000018 */
[----:B------:R-:W-:Y:S01]  /*cdc0*/  IMAD R21, R202, -0x10, R3 ;  /* 0xfffffff0ca157824 */ /* 0x000fe200078e0203 */
[----:B------:R-:W-:Y:S01]  /*cdd0*/  PRMT R14, R14, 0x5410, R27 ;  /* 0x000054100e0e7816 */ /* 0x000fe2000000001b */
[----:B------:R-:W-:Y:S01]  /*cde0*/  IMAD R3, R200, -0x10, R3 ;  /* 0xfffffff0c8037824 */ /* 0x000fe200078e0203 */
[----:B------:R-:W-:Y:S01]  /*cdf0*/  PRMT R15, R15, 0x5410, R32 ;  /* 0x000054100f0f7816 */ /* 0x000fe20000000020 */
[----:B------:R-:W-:Y:S01]  /*ce00*/  IMAD R22, R199, 0x10, R20 ;  /* 0x00000010c7167824 */ /* 0x000fe200078e0214 */
[----:B------:R-:W-:Y:S02]  /*ce10*/  F2FP.SATFINITE.E4M3.F32.PACK_AB_MERGE_C R33, R34, R33, RZ ;  /* 0x000000212221723e */ /* 0x000fe400048070ff */
[----:B------:R-:W-:Y:S01]  /*ce20*/  F2FP.SATFINITE.E4M3.F32.PACK_AB_MERGE_C R36, R36, R35, RZ ;  /* 0x000000232424723e */ /* 0x000fe200048070ff */
[----:B------:R1:W-:Y:S01]  /*ce30*/  STS.128 [R21+0x8010], R12 ;  /* 0x0080100c15007388 */ /* 0x0003e20000000c00 */
        /* <DEDUP_REMOVED lines=23> */
[----:B------:R-:W-:Y:S03]  /*cfb0*/  ISETP.NE.AND P0, PT, R203, RZ, PT ;  /* 0x000000ffcb00720c */ /* 0x000fe60003f05270 */
[----:B------:R1:W-:Y:S01]  /*cfc0*/  STS.128 [R22+0x10], R4 ;  /* 0x0000100416007388 */ /* 0x0003e20000000c00 */
[----:B------:R-:W-:Y:S01]  /*cfd0*/  @!PT LDS RZ, [RZ] ;  /* 0x00000000fffff984 */ /* 0x000fe20000000800 */
[----:B------:R-:W-:Y:S01]  /*cfe0*/  @!PT LDS RZ, [RZ] ;  /* 0x00000000fffff984 */ /* 0x000fe20000000800 */
[----:B------:R-:W-:Y:S01]  /*cff0*/  @!PT LDS RZ, [RZ] ;  /* 0x00000000fffff984 */ /* 0x000fe20000000800 */
[----:B------:R-:W-:Y:S01]  /*d000*/  @!PT LDS RZ, [RZ] ;  /* 0x00000000fffff984 */ /* 0x000fe20000000800 */
[----:B------:R2:W-:Y:S07]  /*d010*/  MEMBAR.ALL.CTA ;  /* 0x0000000000007992 */ /* 0x0005ee0000008000 */
[----:B--2---:R-:W2:Y:S02]  /*d020*/  FENCE.VIEW.ASYNC.S ;  /* 0x00000000000073c6 */ /* 0x004ea40000000000 */
[----:B--2---:R-:W-:Y:S06]  /*d030*/  BAR.SYNC.DEFER_BLOCKING 0x1, 0x80 ;  /* 0x0042000000007b1d */ /* 0x004fec0000010000 */
[----:B------:R-:W-:Y:S05]  /*d040*/  @P0 BRA `(.L_x_296) ;  /* 0x0000000000340947 */ /* 0x000fea0003800000 */
[----:B------:R-:W-:Y:S01]  /*d050*/  UIADD3 UR10, UP0, UPT, UR46, 0x680, URZ ;  /* 0x000006802e0a7890 */ /* 0x000fe2000ff1e0ff */
[----:B------:R-:W-:Y:S01]  /*d060*/  R2UR UR6, R183 ;  /* 0x00000000b70672ca */ /* 0x000fe200000e0000 */
[----:B------:R-:W-:Y:S01]  /*d070*/  UIADD3 UR4, UPT, UPT, UR41, 0x8200, UR8 ;  /* 0x0000820029047890 */ /* 0x000fe2000fffe008 */
[----:B------:R-:W-:Y:S01]  /*d080*/  PLOP3.LUT P0, PT, PT, PT, PT, 0x80, 0x8 ;  /* 0x000000000008781c */ /* 0x000fe20003f0f070 */
[----:B------:R-:W-:Y:S01]  /*d090*/  UIADD3.X UR11, UPT, UPT, URZ, UR47, URZ, UP0, !UPT ;  /* 0x0000002fff0b7290 */ /* 0x000fe200087fe4ff */
[----:B------:R-:W-:Y:S11]  /*d0a0*/  IMAD.IADD R70, R185, 0x1, R70 ;  /* 0x00000001b9467824 */ /* 0x000ff600078e0246 */
.L_x_297:
[----:B------:R-:W-:Y:S02]  /*d0b0*/  PLOP3.LUT P1, PT, P1, P0, PT, 0xf2, 0x2f ;  /* 0x00000000002f781c */ /* 0x000fe40000f21e72 */
[----:B------:R-:W-:Y:S01]  /*d0c0*/  @P0 R2UR P1, UR5, R70 ;  /* 0x00000000460502ca */ /* 0x000fe20000020000 */
[----:B------:R-:W-:Y:S07]  /*d0d0*/  UMOV UR7, UR36 ;  /* 0x0000002400077c82 */ /* 0x000fee0008000000 */
[----:B------:R-:W-:Y:S05]  /*d0e0*/  @P0 PLOP3.LUT P0, PT, P1, PT, PT, 0x80, 0x8 ;  /* 0x000000000008081c */ /* 0x000fea0000f0f070 */
[----:B------:R2:W-:Y:S08]  /*d0f0*/  UTMASTG.3D [UR4], [UR10] ;  /* 0x000000040a0073b5 */ /* 0x0005f00008010000 */
[----:B--2---:R-:W-:Y:S05]  /*d100*/  @P0 BRA.U.ANY `(.L_x_297) ;  /* 0xfffffffd00e80947 */ /* 0x004fea000393ffff */
[----:B------:R0:W-:Y:S02]  /*d110*/  UTMACMDFLUSH ;  /* 0x00000000000079b7 */ /* 0x0001e40000000000 */
.L_x_296:
[----:B------:R-:W-:Y:S05]  /*d120*/  BSYNC.RECONVERGENT B0 ;  /* 0x0000000000007941 */ /* 0x000fea0003800200 */
.L_x_295:
[----:B------:R-:W-:Y:S01]  /*d130*/  UIADD3 UR42, UPT, UPT, UR42, 0x1, URZ ;  /* 0x000000012a2a7890 */ /* 0x000fe2000fffe0ff */
[----:B------:R-:W-:Y:S01]  /*d140*/  ISETP.NE.AND P0, PT, R203, RZ, PT ;  /* 0x000000ffcb00720c */ /* 0x000fe20003f05270 */
[----:B------:R-:W-:Y:S02]  /*d150*/  BSSY.RECONVERGENT B0, `(.L_x_298) ;  /* 0x0000005000007945 */ /* 0x000fe40003800200 */
[----:B------:R-:W-:Y:S04]  /*d160*/  UISETP.NE.AND UP0, UPT, UR42, 0x2, UPT ;  /* 0x000000022a00788c */ /* 0x000fe8000bf05270 */
[----:B------:R-:W-:Y:S06]  /*d170*/  USEL UR42, UR42, URZ, UP0 ;  /* 0x000000ff2a2a7287 */ /* 0x000fec0008000000 */
[----:B------:R-:W-:Y:S05]  /*d180*/  @P0 BRA `(.L_x_299) ;  /* 0x0000000000040947 */ /* 0x000fea0003800000 */
[----:B------:R-:W-:Y:S04]  /*d190*/  DEPBAR.LE SB0, 0x1 ;  /* 0x000080400000791a */ /* 0x000fe80000000000 */
.L_x_299:
[----:B------:R-:W-:Y:S05]  /*d1a0*/  BSYNC.RECONVERGENT B0 ;  /* 0x0000000000007941 */ /* 0x000fea0003800200 */
.L_x_298:
[----:B------:R-:W-:Y:S01]  /*d1b0*/  BAR.SYNC.DEFER_BLOCKING 0x1, 0x80 ;  /* 0x0042000000007b1d */ /* 0x000fe20000010000 */
[----:B------:R-:W-:Y:S04]  /*d1c0*/  ISETP.NE.AND P3, PT, R207, RZ, PT ;  /* 0x000000ffcf00720c */ /* 0x000fe80003f65270 */
[C---:B------:R-:W-:Y:S01]  /*d1d0*/  ISETP.EQ.OR P2, PT, R72.reuse, 0x3, P3 ;  /* 0x000000034800780c */ /* 0x040fe20001f42670 */
[----:B------:R-:W-:Y:S01]  /*d1e0*/  VIADD R72, R72, 0x1 ;  /* 0x0000000148487836 */ /* 0x000fe20000000000 */
[----:B------:R-:W-:Y:S04]  /*d1f0*/  SEL R191, R191, 0x1, P3 ;  /* 0x00000001bfbf7807 */ /* 0x000fe80001800000 */
[----:B------:R-:W-:Y:S07]  /*d200*/  ISETP.NE.AND P0, PT, R72, 0x4, PT ;  /* 0x000000044800780c */ /* 0x000fee0003f05270 */
[----:B-1----:R-:W-:Y:S02]  /*d210*/  @!P2 LEA R3, R196, UR41, 0x3 ;  /* 0x00000029c403ac11 */ /* 0x002fe4000f8e18ff */
[----:B------:R-:W-:Y:S04]  /*d220*/  @!P2 SHF.L.U32 R0, R195, 0x1f, RZ ;  /* 0x0000001fc300a819 */ /* 0x000fe800000006ff */
[----:B------:R-:W1:Y:S02]  /*d230*/  @!P2 SYNCS.PHASECHK.TRANS64.TRYWAIT P1, [R3+URZ+0x70], R0 ;  /* 0x000070000300a5a7 */ /* 0x000e6400080211ff */
[----:B-1----:R-:W-:Y:S01]  /*d240*/  @!P2 SEL R191, RZ, 0x1, !P1 ;  /* 0x00000001ffbfa807 */ /* 0x002fe20004800000 */
[----:B------:R-:W-:Y:S06]  /*d250*/  @P0 BRA `(.L_x_300) ;  /* 0xffffff8400840947 */ /* 0x000fec000383ffff */
[----:B------:R-:W-:Y:S01]  /*d260*/  ISETP.NE.AND P3, PT, R206, RZ, PT ;  /* 0x000000ffce00720c */ /* 0x000fe20003f65270 */
[----:B------:R-:W-:Y:S01]  /*d270*/  IMAD.MOV.U32 R196, RZ, RZ, R188 ;  /* 0x000000ffffc47224 */ /* 0x000fe200078e00bc */
[----:B------:R-:W-:Y:S01]  /*d280*/  ISETP.NE.AND P0, PT, R184, 0x2, PT ;  /* 0x00000002b800780c */ /* 0x000fe20003f05270 */
[----:B------:R-:W-:Y:S02]  /*d290*/  IMAD.MOV.U32 R195, RZ, RZ, R190 ;  /* 0x000000ffffc37224 */ /* 0x000fe400078e00be */
[----:B------:R-:W-:Y:S01]  /*d2a0*/  IMAD.IADD R18, R192, 0x1, R181 ;  /* 0x00000001c0127824 */ /* 0x000fe200078e02b5 */
[----:B------:R-:W-:Y:S01]  /*d2b0*/  SEL R0, RZ, 0x1, P0 ;  /* 0x00000001ff007807 */ /* 0x000fe20000000000 */
[----:B------:R-:W-:Y:S01]  /*d2c0*/  IMAD.IADD R19, R193, 0x1, R180 ;  /* 0x00000001c1137824 */ /* 0x000fe200078e02b4 */
[----:B------:R-:W-:Y:S02]  /*d2d0*/  SEL R184, R184, RZ, P0 ;  /* 0x000000ffb8b87207 */ /* 0x000fe40000000000 */
[----:B------:R-:W-:-:S03]  /*d2e0*/  LOP3.LUT R197, R197, R0, RZ, 0x3c, !PT ;  /* 0x00000000c5c57212 */ /* 0x000fc600078e3cff */
[----:B------:R-:W-:Y:S01]  /*d2f0*/  @P3 R2UR UR36, R194 ;  /* 0x00000000c22432ca */ /* 0x000fe200000e0000 */
[----:B------:R-:W-:-:S14]  /*d300*/  @P3 BRA `(.L_x_301) ;  /* 0xffffff7800103947 */ /* 0x000fdc000383ffff */
[----:B------:R-:W-:Y:S05]  /*d310*/  EXIT ;  /* 0x000000000000794d */ /* 0x000fea0003800000 */
.L_x_19:
[----:B----4-:R4:W1:Y:S02]  /*d320*/  SYNCS.PHASECHK.TRANS64.TRYWAIT P0, [R3+URZ+0x110], R2 ;  /* 0x00011002030075a7 */ /* 0x01086400080011ff */
[----:B-1----:R-:W-:Y:S05]  /*d330*/  @!P0 NANOSLEEP.SYNCS 0x989680 ;  /* 0x009896800000895d */ /* 0x002fea0003900000 */
[----:B------:R-:W1:Y:S02]  /*d340*/  @!P0 SYNCS.PHASECHK.TRANS64 P0, [R3+URZ+0x110], R2 ;  /* 0x00011002030085a7 */ /* 0x000e6400080010ff */
[----:B-1----:R-:W-:Y:S05]  /*d350*/  @!P0 BRA `(.L_x_19) ;  /* 0xfffffffc00f08947 */ /* 0x002fea000383ffff */
[----:B------:R-:W-:Y:S05]  /*d360*/  BRA `(.L_x_302) ;  /* 0xffffff4000907947 */ /* 0x000fea000383ffff */
.L_x_22:
[----:B-1----:R-:W-:-:S07]  /*d370*/  MOV R2, UR33 ;  /* 0x0000002100027c02 */ /* 0x002fce0008000f00 */
.L_x_303:
[----:B-1----:R1:W4:Y:S02]  /*d380*/  SYNCS.PHASECHK.TRANS64.TRYWAIT P0, [R2+URZ+0x38], R5 ;  /* 0x00003805020075a7 */ /* 0x00232400080011ff */
[----:B----4-:R-:W-:Y:S05]  /*d390*/  @!P0 NANOSLEEP.SYNCS 0x989680 ;  /* 0x009896800000895d */ /* 0x010fea0003900000 */
[----:B------:R-:W4:Y:S02]  /*d3a0*/  @!P0 SYNCS.PHASECHK.TRANS64 P0, [R2+URZ+0x38], R5 ;  /* 0x00003805020085a7 */ /* 0x000f2400080010ff */
[----:B----4-:R-:W-:Y:S05]  /*d3b0*/  @!P0 BRA `(.L_x_303) ;  /* 0xfffffffc00f08947 */ /* 0x010fea000383ffff */
[----:B------:R-:W-:Y:S05]  /*d3c0*/  BRA `(.L_x_21) ;  /* 0xffffff4000e07947 */ /* 0x000fea000383ffff */
.L_x_28:
[----:B-1----:R-:W-:-:S07]  /*d3d0*/  MOV R2, UR17 ;  /* 0x0000001100027c02 */ /* 0x002fce0008000f00 */
.L_x_304:
[----:B-1----:R1:W4:Y:S02]  /*d3e0*/  SYNCS.PHASECHK.TRANS64.TRYWAIT P0, [R2+URZ+0x38], R5 ;  /* 0x00003805020075a7 */ /* 0x00232400080011ff */
[----:B----4-:R-:W-:Y:S05]  /*d3f0*/  @!P0 NANOSLEEP.SYNCS 0x989680 ;  /* 0x009896800000895d */ /* 0x010fea0003900000 */
[----:B------:R-:W4:Y:S02]  /*d400*/  @!P0 SYNCS.PHASECHK.TRANS64 P0, [R2+URZ+0x38], R5 ;  /* 0x00003805020085a7 */ /* 0x000f2400080010ff */
[----:B----4-:R-:W-:Y:S05]  /*d410*/  @!P0 BRA `(.L_x_304) ;  /* 0xfffffffc00f08947 */ /* 0x010fea000383ffff */
[----:B------:R-:W-:Y:S05]  /*d420*/  BRA `(.L_x_27) ;  /* 0xffffff44008c7947 */ /* 0x000fea000383ffff */
.L_x_32:
[----:B-1----:R1:W4:Y:S02]  /*d430*/  SYNCS.PHASECHK.TRANS64.TRYWAIT P0, [R2+URZ+0xc0], R3 ;  /* 0x0000c003020075a7 */ /* 0x00232400080011ff */
[----:B----4-:R-:W-:Y:S05]  /*d440*/  @!P0 NANOSLEEP.SYNCS 0x989680 ;  /* 0x009896800000895d */ /* 0x010fea0003900000 */
[----:B------:R-:W4:Y:S02]  /*d450*/  @!P0 SYNCS.PHASECHK.TRANS64 P0, [R2+URZ+0xc0], R3 ;  /* 0x0000c003020085a7 */ /* 0x000f2400080010ff */
[----:B----4-:R-:W-:Y:S05]  /*d460*/  @!P0 BRA `(.L_x_32) ;  /* 0xfffffffc00f08947 */ /* 0x010fea000383ffff */
[----:B------:R-:W-:Y:S05]  /*d470*/  BRA `(.L_x_305) ;  /* 0xffffff48001c7947 */ /* 0x000fea000383ffff */
.L_x_36:
[----:B--2---:R-:W-:-:S07]  /*d480*/  MOV R0, UR5 ;  /* 0x0000000500007c02 */ /* 0x004fce0008000f00 */
.L_x_306:
[----:B-1----:R1:W2:Y:S02]  /*d490*/  SYNCS.PHASECHK.TRANS64.TRYWAIT P0, [R0+URZ], R3 ;  /* 0x00000003000075a7 */ /* 0x0022a400080011ff */
[----:B--2---:R-:W-:Y:S05]  /*d4a0*/  @!P0 NANOSLEEP.SYNCS 0x989680 ;  /* 0x009896800000895d */ /* 0x004fea0003900000 */
[----:B------:R-:W2:Y:S02]  /*d4b0*/  @!P0 SYNCS.PHASECHK.TRANS64 P0, [R0+URZ], R3 ;  /* 0x00000003000085a7 */ /* 0x000ea400080010ff */
[----:B--2---:R-:W-:Y:S05]  /*d4c0*/  @!P0 BRA `(.L_x_306) ;  /* 0xfffffffc00f08947 */ /* 0x004fea000383ffff */
[----:B------:R-:W-:Y:S05]  /*d4d0*/  BRA `(.L_x_307) ;  /* 0xffffff4c008c7947 */ /* 0x000fea000383ffff */
.L_x_37:
[----:B--2---:R-:W-:-:S07]  /*d4e0*/  MOV R0, UR5 ;  /* 0x0000000500007c02 */ /* 0x004fce0008000f00 */
.L_x_308:
[----:B-1----:R1:W2:Y:S02]  /*d4f0*/  SYNCS.PHASECHK.TRANS64.TRYWAIT P0, [R0+URZ], R3 ;  /* 0x00000003000075a7 */ /* 0x0022a400080011ff */
[----:B--2---:R-:W-:Y:S05]  /*d500*/  @!P0 NANOSLEEP.SYNCS 0x989680 ;  /* 0x009896800000895d */ /* 0x004fea0003900000 */
[----:B------:R-:W2:Y:S02]  /*d510*/  @!P0 SYNCS.PHASECHK.TRANS64 P0, [R0+URZ], R3 ;  /* 0x00000003000085a7 */ /* 0x000ea400080010ff */
[----:B--2---:R-:W-:Y:S05]  /*d520*/  @!P0 BRA `(.L_x_308) ;  /* 0xfffffffc00f08947 */ /* 0x004fea000383ffff */
[----:B------:R-:W-:Y:S05]  /*d530*/  BRA `(.L_x_309) ;  /* 0xffffff4c00987947 */ /* 0x000fea000383ffff */
.L_x_38:
[----:B--2---:R-:W-:-:S07]  /*d540*/  MOV R0, UR5 ;  /* 0x0000000500007c02 */ /* 0x004fce0008000f00 */
.L_x_310:
[----:B-1----:R1:W2:Y:S02]  /*d550*/  SYNCS.PHASECHK.TRANS64.TRYWAIT P0, [R0+URZ], R3 ;  /* 0x00000003000075a7 */ /* 0x0022a400080011ff */
[----:B--2---:R-:W-:Y:S05]  /*d560*/  @!P0 NANOSLEEP.SYNCS 0x989680 ;  /* 0x009896800000895d */ /* 0x004fea0003900000 */
[----:B------:R-:W2:Y:S02]  /*d570*/  @!P0 SYNCS.PHASECHK.TRANS64 P0, [R0+URZ], R3 ;  /* 0x00000003000085a7 */ /* 0x000ea400080010ff */
[----:B--2---:R-:W-:Y:S05]  /*d580*/  @!P0 BRA `(.L_x_310) ;  /* 0xfffffffc00f08947 */ /* 0x004fea000383ffff */
[----:B------:R-:W-:Y:S05]  /*d590*/  BRA `(.L_x_311) ;  /* 0xffffff4c00a47947 */ /* 0x000fea000383ffff */
.L_x_39:
[----:B--2---:R-:W-:-:S07]  /*d5a0*/  MOV R0, UR5 ;  /* 0x0000000500007c02 */ /* 0x004fce0008000f00 */
.L_x_312:
[----:B-1----:R1:W2:Y:S02]  /*d5b0*/  SYNCS.PHASECHK.TRANS64.TRYWAIT P0, [R0+URZ], R3 ;  /* 0x00000003000075a7 */ /* 0x0022a400080011ff */
[----:B--2---:R-:W-:Y:S05]  /*d5c0*/  @!P0 NANOSLEEP.SYNCS 0x989680 ;  /* 0x009896800000895d */ /* 0x004fea0003900000 */
[----:B------:R-:W2:Y:S02]  /*d5d0*/  @!P0 SYNCS.PHASECHK.TRANS64 P0, [R0+URZ], R3 ;  /* 0x00000003000085a7 */ /* 0x000ea400080010ff */
[----:B--2---:R-:W-:Y:S05]  /*d5e0*/  @!P0 BRA `(.L_x_312) ;  /* 0xfffffffc00f08947 */ /* 0x004fea000383ffff */
[----:B------:R-:W-:Y:S05]  /*d5f0*/  BRA `(.L_x_313) ;  /* 0xffffff4c00b07947 */ /* 0x000fea000383ffff */
.L_x_40:
[----:B--2---:R-:W-:-:S07]  /*d600*/  MOV R0, UR5 ;  /* 0x0000000500007c02 */ /* 0x004fce0008000f00 */
.L_x_314:
[----:B-1----:R1:W2:Y:S02]  /*d610*/  SYNCS.PHASECHK.TRANS64.TRYWAIT P0, [R0+URZ], R3 ;  /* 0x00000003000075a7 */ /* 0x0022a400080011ff */
[----:B--2---:R-:W-:Y:S05]  /*d620*/  @!P0 NANOSLEEP.SYNCS 0x989680 ;  /* 0x009896800000895d */ /* 0x004fea0003900000 */
[----:B------:R-:W2:Y:S02]  /*d630*/  @!P0 SYNCS.PHASECHK.TRANS64 P0, [R0+URZ], R3 ;  /* 0x00000003000085a7 */ /* 0x000ea400080010ff */
[----:B--2---:R-:W-:Y:S05]  /*d640*/  @!P0 BRA `(.L_x_314) ;  /* 0xfffffffc00f08947 */ /* 0x004fea000383ffff */
[----:B------:R-:W-:Y:S05]  /*d650*/  BRA `(.L_x_315) ;  /* 0xffffff4c00bc7947 */ /* 0x000fea000383ffff */
.L_x_41:
[----:B--2---:R-:W-:-:S07]  /*d660*/  MOV R0, UR5 ;  /* 0x0000000500007c02 */ /* 0x004fce0008000f00 */
.L_x_316:
[----:B-1----:R1:W2:Y:S02]  /*d670*/  SYNCS.PHASECHK.TRANS64.TRYWAIT P0, [R0+URZ], R3 ;  /* 0x00000003000075a7 */ /* 0x0022a400080011ff */
[----:B--2---:R-:W-:Y:S05]  /*d680*/  @!P0 NANOSLEEP.SYNCS 0x989680 ;  /* 0x009896800000895d */ /* 0x004fea0003900000 */
[----:B------:R-:W2:Y:S02]  /*d690*/  @!P0 SYNCS.PHASECHK.TRANS64 P0, [R0+URZ], R3 ;  /* 0x00000003000085a7 */ /* 0x000ea400080010ff */
[----:B--2---:R-:W-:Y:S05]  /*d6a0*/  @!P0 BRA `(.L_x_316) ;  /* 0xfffffffc00f08947 */ /* 0x004fea000383ffff */
[----:B------:R-:W-:Y:S05]  /*d6b0*/  BRA `(.L_x_317) ;  /* 0xffffff4c00c87947 */ /* 0x000fea000383ffff */
.L_x_44:
[----:B-1----:R1:W2:Y:S02]  /*d6c0*/  SYNCS.PHASECHK.TRANS64.TRYWAIT P0, [R0+URZ+0x100], R5 ;  /* 0x00010005000075a7 */ /* 0x0022a400080011ff */
[----:B--2---:R-:W-:Y:S05]  /*d6d0*/  @!P0 NANOSLEEP.SYNCS 0x989680 ;  /* 0x009896800000895d */ /* 0x004fea0003900000 */
[----:B------:R-:W2:Y:S02]  /*d6e0*/  @!P0 SYNCS.PHASECHK.TRANS64 P0, [R0+URZ+0x100], R5 ;  /* 0x00010005000085a7 */ /* 0x000ea400080010ff */
[----:B--2---:R-:W-:Y:S05]  /*d6f0*/  @!P0 BRA `(.L_x_44) ;  /* 0xfffffffc00f08947 */ /* 0x004fea000383ffff */
[----:B------:R-:W-:Y:S05]  /*d700*/  BRA `(.L_x_318) ;  /* 0xffffff5000247947 */ /* 0x000fea000383ffff */
.L_x_45:
[----:B------:R-:W-:-:S07]  /*d710*/  MOV R0, UR5 ;  /* 0x0000000500007c02 */ /* 0x000fce0008000f00 */
.L_x_319:
[----:B-1----:R1:W2:Y:S02]  /*d720*/  SYNCS.PHASECHK.TRANS64.TRYWAIT P0, [R0+URZ+0xd0], R5 ;  /* 0x0000d005000075a7 */ /* 0x0022a400080011ff */
[----:B--2---:R-:W-:Y:S05]  /*d730*/  @!P0 NANOSLEEP.SYNCS 0x989680 ;  /* 0x009896800000895d */ /* 0x004fea0003900000 */
[----:B------:R-:W2:Y:S02]  /*d740*/  @!P0 SYNCS.PHASECHK.TRANS64 P0, [R0+URZ+0xd0], R5 ;  /* 0x0000d005000085a7 */ /* 0x000ea400080010ff */
[----:B--2---:R-:W-:Y:S05]  /*d750*/  @!P0 BRA `(.L_x_319) ;  /* 0xfffffffc00f08947 */ /* 0x004fea000383ffff */
[----:B------:R-:W-:Y:S05]  /*d760*/  BRA `(.L_x_320) ;  /* 0xffffff5000347947 */ /* 0x000fea000383ffff */
.L_x_46:
[----:B-1----:R1:W2:Y:S02]  /*d770*/  SYNCS.PHASECHK.TRANS64.TRYWAIT P1, [R0+URZ+0xc0], R5 ;  /* 0x0000c005000075a7 */ /* 0x0022a400080211ff */
[----:B--2---:R-:W-:Y:S05]  /*d780*/  @!P1 NANOSLEEP.SYNCS 0x989680 ;  /* 0x009896800000995d */ /* 0x004fea0003900000 */
[----:B------:R-:W2:Y:S02]  /*d790*/  @!P1 SYNCS.PHASECHK.TRANS64 P1, [R0+URZ+0xc0], R5 ;  /* 0x0000c005000095a7 */ /* 0x000ea400080210ff */
[----:B--2---:R-:W-:Y:S05]  /*d7a0*/  @!P1 BRA `(.L_x_46) ;  /* 0xfffffffc00f09947 */ /* 0x004fea000383ffff */
[----:B------:R-:W-:Y:S05]  /*d7b0*/  BRA `(.L_x_321) ;  /* 0xffffff5000647947 */ /* 0x000fea000383ffff */
.L_x_49:
[----:B------:R-:W-:-:S07]  /*d7c0*/  MOV R0, UR5 ;  /* 0x0000000500007c02 */ /* 0x000fce0008000f00 */
.L_x_322:
[----:B-1----:R1:W2:Y:S02]  /*d7d0*/  SYNCS.PHASECHK.TRANS64.TRYWAIT P0, [R0+URZ+0xd0], R3 ;  /* 0x0000d003000075a7 */ /* 0x0022a400080011ff */
[----:B--2---:R-:W-:Y:S05]  /*d7e0*/  @!P0 NANOSLEEP.SYNCS 0x989680 ;  /* 0x009896800000895d */ /* 0x004fea0003900000 */
[----:B------:R-:W2:Y:S02]  /*d7f0*/  @!P0 SYNCS.PHASECHK.TRANS64 P0, [R0+URZ+0xd0], R3 ;  /* 0x0000d003000085a7 */ /* 0x000ea400080010ff */
[----:B--2---:R-:W-:Y:S05]  /*d800*/  @!P0 BRA `(.L_x_322) ;  /* 0xfffffffc00f08947 */ /* 0x004fea000383ffff */
[----:B------:R-:W-:Y:S05]  /*d810*/  BRA `(.L_x_48) ;  /* 0xffffff5000b87947 */ /* 0x000fea000383ffff */
.L_x_56:
[----:B-1----:R1:W2:Y:S02]  /*d820*/  SYNCS.PHASECHK.TRANS64.TRYWAIT P1, [R0+URZ+0xc0], R5 ;  /* 0x0000c005000075a7 */ /* 0x0022a400080211ff */
[----:B--2---:R-:W-:Y:S05]  /*d830*/  @!P1 NANOSLEEP.SYNCS 0x989680 ;  /* 0x009896800000995d */ /* 0x004fea0003900000 */
[----:B------:R-:W2:Y:S02]  /*d840*/  @!P1 SYNCS.PHASECHK.TRANS64 P1, [R0+URZ+0xc0], R5 ;  /* 0x0000c005000095a7 */ /* 0x000ea400080210ff */
[----:B--2---:R-:W-:Y:S05]  /*d850*/  @!P1 BRA `(.L_x_56) ;  /* 0xfffffffc00f09947 */ /* 0x004fea000383ffff */
[----:B------:R-:W-:Y:S05]  /*d860*/  BRA `(.L_x_323) ;  /* 0xffffff5800187947 */ /* 0x000fea000383ffff */
.L_x_57:
[----:B------:R-:W-:-:S07]  /*d870*/  MOV R3, UR8 ;  /* 0x0000000800037c02 */ /* 0x000fce0008000f00 */
.L_x_324:
[----:B-1----:R1:W2:Y:S02]  /*d880*/  SYNCS.PHASECHK.TRANS64.TRYWAIT P0, [R3+URZ+0xf0], R0 ;  /* 0x0000f000030075a7 */ /* 0x0022a400080011ff */
[----:B--2---:R-:W-:Y:S05]  /*d890*/  @!P0 NANOSLEEP.SYNCS 0x989680 ;  /* 0x009896800000895d */ /* 0x004fea0003900000 */
[----:B------:R-:W2:Y:S02]  /*d8a0*/  @!P0 SYNCS.PHASECHK.TRANS64 P0, [R3+URZ+0xf0], R0 ;  /* 0x0000f000030085a7 */ /* 0x000ea400080010ff */
[----:B--2---:R-:W-:Y:S05]  /*d8b0*/  @!P0 BRA `(.L_x_324) ;  /* 0xfffffffc00f08947 */ /* 0x004fea000383ffff */
[----:B------:R-:W-:Y:S05]  /*d8c0*/  BRA `(.L_x_325) ;  /* 0xffffff5800507947 */ /* 0x000fea000383ffff */
.L_x_60:
[----:B------:R-:W-:Y:S07]  /*d8d0*/  MOV R0, UR7 ;  /* 0x0000000700007c02 */ /* 0x000fee0008000f00 */
.L_x_326:
[----:B-1----:R1:W2:Y:S02]  /*d8e0*/  SYNCS.PHASECHK.TRANS64.TRYWAIT P0, [R0+URZ], R3 ;  /* 0x00000003000075a7 */ /* 0x0022a400080011ff */
[----:B--2---:R-:W-:Y:S05]  /*d8f0*/  @!P0 NANOSLEEP.SYNCS 0x989680 ;  /* 0x009896800000895d */ /* 0x004fea0003900000 */
[----:B------:R-:W2:Y:S02]  /*d900*/  @!P0 SYNCS.PHASECHK.TRANS64 P0, [R0+URZ], R3 ;  /* 0x00000003000085a7 */ /* 0x000ea400080010ff */
[----:B--2---:R-:W-:Y:S05]  /*d910*/  @!P0 BRA `(.L_x_326) ;  /* 0xfffffffc00f08947 */ /* 0x004fea000383ffff */
[----:B------:R-:W-:Y:S05]  /*d920*/  BRA `(.L_x_59) ;  /* 0xffffff58006c7947 */ /* 0x000fea000383ffff */
.L_x_63:
[----:B------:R-:W-:-:S07]  /*d930*/  MOV R0, UR5 ;  /* 0x0000000500007c02 */ /* 0x000fce0008000f00 */
.L_x_327:
[----:B--2---:R2:W3:Y:S02]  /*d940*/  SYNCS.PHASECHK.TRANS64.TRYWAIT P0, [R0+URZ], R3 ;  /* 0x00000003000075a7 */ /* 0x0044e400080011ff */
[----:B---3--:R-:W-:Y:S05]  /*d950*/  @!P0 NANOSLEEP.SYNCS 0x989680 ;  /* 0x009896800000895d */ /* 0x008fea0003900000 */
[----:B------:R-:W3:Y:S02]  /*d960*/  @!P0 SYNCS.PHASECHK.TRANS64 P0, [R0+URZ], R3 ;  /* 0x00000003000085a7 */ /* 0x000ee400080010ff */
[----:B---3--:R-:W-:Y:S05]  /*d970*/  @!P0 BRA `(.L_x_327) ;  /* 0xfffffffc00f08947 */ /* 0x008fea000383ffff */
[----:B------:R-:W-:Y:S05]  /*d980*/  BRA `(.L_x_328) ;  /* 0xffffff5c00207947 */ /* 0x000fea000383ffff */
.L_x_64:
[----:B------:R-:W-:-:S07]  /*d990*/  MOV R0, UR7 ;  /* 0x0000000700007c02 */ /* 0x000fce0008000f00 */
.L_x_329:
[----:B--2---:R2:W3:Y:S02]  /*d9a0*/  SYNCS.PHASECHK.TRANS64.TRYWAIT P0, [R0+URZ], R3 ;  /* 0x00000003000075a7 */ /* 0x0044e400080011ff */
[----:B---3--:R-:W-:Y:S05]  /*d9b0*/  @!P0 NANOSLEEP.SYNCS 0x989680 ;  /* 0x009896800000895d */ /* 0x008fea0003900000 */
[----:B------:R-:W3:Y:S02]  /*d9c0*/  @!P0 SYNCS.PHASECHK.TRANS64 P0, [R0+URZ], R3 ;  /* 0x00000003000085a7 */ /* 0x000ee400080010ff */
[----:B---3--:R-:W-:Y:S05]  /*d9d0*/  @!P0 BRA `(.L_x_329) ;  /* 0xfffffffc00f08947 */ /* 0x008fea000383ffff */
[----:B------:R-:W-:Y:S05]  /*d9e0*/  BRA `(.L_x_330) ;  /* 0xffffff5c002c7947 */ /* 0x000fea000383ffff */
.L_x_69:
[----:B--2---:R2:W3:Y:S02]  /*d9f0*/  SYNCS.PHASECHK.TRANS64.TRYWAIT P0, [R0+URZ+0xc0], R3 ;  /* 0x0000c003000075a7 */ /* 0x0044e400080011ff */
[----:B---3--:R-:W-:Y:S05]  /*da00*/  @!P0 NANOSLEEP.SYNCS 0x989680 ;  /* 0x009896800000895d */ /* 0x008fea0003900000 */
[----:B------:R-:W3:Y:S02]  /*da10*/  @!P0 SYNCS.PHASECHK.TRANS64 P0, [R0+URZ+0xc0], R3 ;  /* 0x0000c003000085a7 */ /* 0x000ee400080010ff */
[----:B---3--:R-:W-:Y:S05]  /*da20*/  @!P0 BRA `(.L_x_69) ;  /* 0xfffffffc00f08947 */ /* 0x008fea000383ffff */
[----:B------:R-:W-:Y:S05]  /*da30*/  BRA `(.L_x_331) ;  /* 0xffffff6000387947 */ /* 0x000fea000383ffff */
.L_x_72:
[----:B------:R-:W-:Y:S07]  /*da40*/  MOV R0, UR7 ;  /* 0x0000000700007c02 */ /* 0x000fee0008000f00 */
.L_x_332:
[----:B--2---:R2:W3:Y:S02]  /*da50*/  SYNCS.PHASECHK.TRANS64.TRYWAIT P0, [R0+URZ+0xb8], R3 ;  /* 0x0000b803000075a7 */ /* 0x0044e400080011ff */
[----:B---3--:R-:W-:Y:S05]  /*da60*/  @!P0 NANOSLEEP.SYNCS 0x989680 ;  /* 0x009896800000895d */ /* 0x008fea0003900000 */
[----:B------:R-:W3:Y:S02]  /*da70*/  @!P0 SYNCS.PHASECHK.TRANS64 P0, [R0+URZ+0xb8], R3 ;  /* 0x0000b803000085a7 */ /* 0x000ee400080010ff */
[----:B---3--:R-:W-:Y:S05]  /*da80*/  @!P0 BRA `(.L_x_332) ;  /* 0xfffffffc00f08947 */ /* 0x008fea000383ffff */
[----:B------:R-:W-:Y:S05]  /*da90*/  BRA `(.L_x_71) ;  /* 0xffffff6400187947 */ /* 0x000fea000383ffff */
.L_x_75:
[----:B------:R-:W-:Y:S07]  /*daa0*/  MOV R3, UR7 ;  /* 0x0000000700037c02 */ /* 0x000fee0008000f00 */
.L_x_333:
[----:B-1----:R1:W2:Y:S02]  /*dab0*/  SYNCS.PHASECHK.TRANS64.TRYWAIT P0, [R3+URZ+0x90], R12 ;  /* 0x0000900c030075a7 */ /* 0x0022a400080011ff */
[----:B--2---:R-:W-:Y:S05]  /*dac0*/  @!P0 NANOSLEEP.SYNCS 0x989680 ;  /* 0x009896800000895d */ /* 0x004fea0003900000 */
[----:B------:R-:W2:Y:S02]  /*dad0*/  @!P0 SYNCS.PHASECHK.TRANS64 P0, [R3+URZ+0x90], R12 ;  /* 0x0000900c030085a7 */ /* 0x000ea400080010ff */
[----:B--2---:R-:W-:Y:S05]  /*dae0*/  @!P0 BRA `(.L_x_333) ;  /* 0xfffffffc00f08947 */ /* 0x004fea000383ffff */
[----:B------:R-:W-:Y:S05]  /*daf0*/  BRA `(.L_x_334) ;  /* 0xffffff6400907947 */ /* 0x000fea000383ffff */
.L_x_76:
[----:B-1----:R-:W-:Y:S07]  /*db00*/  MOV R3, UR7 ;  /* 0x0000000700037c02 */ /* 0x002fee0008000f00 */
.L_x_335:
[----:B-1----:R1:W2:Y:S02]  /*db10*/  SYNCS.PHASECHK.TRANS64.TRYWAIT P0, [R3+URZ+0x98], R12 ;  /* 0x0000980c030075a7 */ /* 0x0022a400080011ff */
[----:B--2---:R-:W-:Y:S05]  /*db20*/  @!P0 NANOSLEEP.SYNCS 0x989680 ;  /* 0x009896800000895d */ /* 0x004fea0003900000 */
[----:B------:R-:W2:Y:S02]  /*db30*/  @!P0 SYNCS.PHASECHK.TRANS64 P0, [R3+URZ+0x98], R12 ;  /* 0x0000980c030085a7 */ /* 0x000ea400080010ff */
[----:B--2---:R-:W-:Y:S05]  /*db40*/  @!P0 BRA `(.L_x_335) ;  /* 0xfffffffc00f08947 */ /* 0x004fea000383ffff */
[----:B------:R-:W-:Y:S05]  /*db50*/  BRA `(.L_x_336) ;  /* 0xffffff6400cc7947 */ /* 0x000fea000383ffff */
.L_x_77:
[----:B-1----:R-:W-:Y:S07]  /*db60*/  MOV R3, UR7 ;  /* 0x0000000700037c02 */ /* 0x002fee0008000f00 */
.L_x_337:
[----:B-1----:R1:W2:Y:S02]  /*db70*/  SYNCS.PHASECHK.TRANS64.TRYWAIT P0, [R3+URZ+0xa0], R12 ;  /* 0x0000a00c030075a7 */ /* 0x0022a400080011ff */
[----:B--2---:R-:W-:Y:S05]  /*db80*/  @!P0 NANOSLEEP.SYNCS 0x989680 ;  /* 0x009896800000895d */ /* 0x004fea0003900000 */
[----:B------:R-:W2:Y:S02]  /*db90*/  @!P0 SYNCS.PHASECHK.TRANS64 P0, [R3+URZ+0xa0], R12 ;  /* 0x0000a00c030085a7 */ /* 0x000ea400080010ff */
[----:B--2---:R-:W-:Y:S05]  /*dba0*/  @!P0 BRA `(.L_x_337) ;  /* 0xfffffffc00f08947 */ /* 0x004fea000383ffff */
[----:B------:R-:W-:Y:S05]  /*dbb0*/  BRA `(.L_x_338) ;  /* 0xffffff6800147947 */ /* 0x000fea000383ffff */
.L_x_78:
[----:B------:R-:W-:Y:S07]  /*dbc0*/  MOV R3, UR7 ;  /* 0x0000000700037c02 */ /* 0x000fee0008000f00 */
.L_x_339:
[----:B-1----:R1:W2:Y:S02]  /*dbd0*/  SYNCS.PHASECHK.TRANS64.TRYWAIT P0, [R3+URZ+0xa8], R12 ;  /* 0x0000a80c030075a7 */ /* 0x0022a400080011ff */
[----:B--2---:R-:W-:Y:S05]  /*dbe0*/  @!P0 NANOSLEEP.SYNCS 0x989680 ;  /* 0x009896800000895d */ /* 0x004fea0003900000 */
[----:B------:R-:W2:Y:S02]  /*dbf0*/  @!P0 SYNCS.PHASECHK.TRANS64 P0, [R3+URZ+0xa8], R12 ;  /* 0x0000a80c030085a7 */ /* 0x000ea400080010ff */
[----:B--2---:R-:W-:Y:S05]  /*dc00*/  @!P0 BRA `(.L_x_339) ;  /* 0xfffffffc00f08947 */ /* 0x004fea000383ffff */
[----:B------:R-:W-:Y:S05]  /*dc10*/  BRA `(.L_x_340) ;  /* 0xffffff68009c7947 */ /* 0x000fea000383ffff */
.L_x_80:
[----:B------:R-:W-:-:S07]  /*dc20*/  MOV R0, UR7 ;  /* 0x0000000700007c02 */ /* 0x000fce0008000f00 */
.L_x_341:
[----:B-1----:R1:W3:Y:S02]  /*dc30*/  SYNCS.PHASECHK.TRANS64.TRYWAIT P0, [R0+URZ+0x90], R3 ;  /* 0x00009003000075a7 */ /* 0x0022e400080011ff */
[----:B---3--:R-:W-:Y:S05]  /*dc40*/  @!P0 NANOSLEEP.SYNCS 0x989680 ;  /* 0x009896800000895d */ /* 0x008fea0003900000 */
[----:B------:R-:W3:Y:S02]  /*dc50*/  @!P0 SYNCS.PHASECHK.TRANS64 P0, [R0+URZ+0x90], R3 ;  /* 0x00009003000085a7 */ /* 0x000ee400080010ff */
[----:B---3--:R-:W-:Y:S05]  /*dc60*/  @!P0 BRA `(.L_x_341) ;  /* 0xfffffffc00f08947 */ /* 0x008fea000383ffff */
[----:B------:R-:W-:Y:S05]  /*dc70*/  BRA `(.L_x_342) ;  /* 0xffffff6c000c7947 */ /* 0x000fea000383ffff */
.L_x_81:
[----:B-1----:R-:W-:-:S07]  /*dc80*/  MOV R0, UR7 ;  /* 0x0000000700007c02 */ /* 0x002fce0008000f00 */
.L_x_343:
[----:B-1----:R1:W3:Y:S02]  /*dc90*/  SYNCS.PHASECHK.TRANS64.TRYWAIT P0, [R0+URZ+0x98], R3 ;  /* 0x00009803000075a7 */ /* 0x0022e400080011ff */
[----:B---3--:R-:W-:Y:S05]  /*dca0*/  @!P0 NANOSLEEP.SYNCS 0x989680 ;  /* 0x009896800000895d */ /* 0x008fea0003900000 */
[----:B------:R-:W3:Y:S02]  /*dcb0*/  @!P0 SYNCS.PHASECHK.TRANS64 P0, [R0+URZ+0x98], R3 ;  /* 0x00009803000085a7 */ /* 0x000ee400080010ff */
[----:B---3--:R-:W-:Y:S05]  /*dcc0*/  @!P0 BRA `(.L_x_343) ;  /* 0xfffffffc00f08947 */ /* 0x008fea000383ffff */
[----:B------:R-:W-:Y:S05]  /*dcd0*/  BRA `(.L_x_344) ;  /* 0xffffff6800fc7947 */ /* 0x000fea000383ffff */
.L_x_82:
[----:B-1----:R-:W-:-:S07]  /*dce0*/  MOV R0, UR7 ;  /* 0x0000000700007c02 */ /* 0x002fce0008000f00 */
.L_x_345:
[----:B-1----:R1:W3:Y:S02]  /*dcf0*/  SYNCS.PHASECHK.TRANS64.TRYWAIT P0, [R0+URZ+0xa0], R3 ;  /* 0x0000a003000075a7 */ /* 0x0022e400080011ff */
[----:B---3--:R-:W-:Y:S05]  /*dd00*/  @!P0 NANOSLEEP.SYNCS 0x989680 ;  /* 0x009896800000895d */ /* 0x008fea0003900000 */
[----:B------:R-:W3:Y:S02]  /*dd10*/  @!P0 SYNCS.PHASECHK.TRANS64 P0, [R0+URZ+0xa0], R3 ;  /* 0x0000a003000085a7 */ /* 0x000ee400080010ff */
[----:B---3--:R-:W-:Y:S05]  /*dd20*/  @!P0 BRA `(.L_x_345) ;  /* 0xfffffffc00f08947 */ /* 0x008fea000383ffff */
[----:B------:R-:W-:Y:S05]  /*dd30*/  BRA `(.L_x_346) ;  /* 0xffffff6800ec7947 */ /* 0x000fea000383ffff */
.L_x_84:
[----:B-1----:R1:W2:Y:S02]  /*dd40*/  SYNCS.PHASECHK.TRANS64.TRYWAIT P0, [R0+URZ+0xc0], R3 ;  /* 0x0000c003000075a7 */ /* 0x0022a400080011ff */
[----:B--2---:R-:W-:Y:S05]  /*dd50*/  @!P0 NANOSLEEP.SYNCS 0x989680 ;  /* 0x009896800000895d */ /* 0x004fea0003900000 */
[----:B------:R-:W2:Y:S02]  /*dd60*/  @!P0 SYNCS.PHASECHK.TRANS64 P0, [R0+URZ+0xc0], R3 ;  /* 0x0000c003000085a7 */ /* 0x000ea400080010ff */
[----:B--2---:R-:W-:Y:S05]  /*dd70*/  @!P0 BRA `(.L_x_84) ;  /* 0xfffffffc00f08947 */ /* 0x004fea000383ffff */
[----:B------:R-:W-:Y:S05]  /*dd80*/  BRA `(.L_x_347) ;  /* 0xffffff6c00847947 */ /* 0x000fea000383ffff */
.L_x_98:
[----:B-1----:R1:W2:Y:S02]  /*dd90*/  SYNCS.PHASECHK.TRANS64.TRYWAIT P0, [R3+URZ+0x70], R0 ;  /* 0x00007000030075a7 */ /* 0x0022a400080011ff */
[----:B--2---:R-:W-:Y:S05]  /*dda0*/  @!P0 NANOSLEEP.SYNCS 0x989680 ;  /* 0x009896800000895d */ /* 0x004fea0003900000 */
[----:B------:R-:W2:Y:S02]  /*ddb0*/  @!P0 SYNCS.PHASECHK.TRANS64 P0, [R3+URZ+0x70], R0 ;  /* 0x00007000030085a7 */ /* 0x000ea400080010ff */
[----:B--2---:R-:W-:Y:S05]  /*ddc0*/  @!P0 BRA `(.L_x_98) ;  /* 0xfffffffc00f08947 */ /* 0x004fea000383ffff */
[----:B------:R-:W-:Y:S05]  /*ddd0*/  BRA `(.L_x_97) ;  /* 0xffffff7800e47947 */ /* 0x000fea000383ffff */
.L_x_101:
[----:B--2---:R2:W3:Y:S02]  /*dde0*/  SYNCS.PHASECHK.TRANS64.TRYWAIT P1, [R124+URZ+0xe0], R3 ;  /* 0x0000e0037c0075a7 */ /* 0x0044e400080211ff */
[----:B---3--:R-:W-:Y:S05]  /*ddf0*/  @!P1 NANOSLEEP.SYNCS 0x989680 ;  /* 0x009896800000995d */ /* 0x008fea0003900000 */
[----:B------:R-:W3:Y:S02]  /*de00*/  @!P1 SYNCS.PHASECHK.TRANS64 P1, [R124+URZ+0xe0], R3 ;  /* 0x0000e0037c0095a7 */ /* 0x000ee400080210ff */
[----:B---3--:R-:W-:Y:S05]  /*de10*/  @!P1 BRA `(.L_x_101) ;  /* 0xfffffffc00f09947 */ /* 0x008fea000383ffff */
[----:B------:R-:W-:Y:S05]  /*de20*/  BRA `(.L_x_100) ;  /* 0xffffff7c00707947 */ /* 0x000fea000383ffff */
        .weak           $__internal_0_$__cuda_sm10x_tcgen05_guardrail_trap_col_being_dealloced_not_returned_by_alloc
        .type           $__internal_0_$__cuda_sm10x_tcgen05_guardrail_trap_col_being_dealloced_not_returned_by_alloc,@function
        .size           $__internal_0_$__cuda_sm10x_tcgen05_guardrail_trap_col_being_dealloced_not_returned_by_alloc,($__internal_1_$__cuda_sm10x_tcgen05_guardrail_trap_phase_invalid_during_alloc - $__internal_0_$__cuda_sm10x_tcgen05_guardrail_trap_col_being_dealloced_not_returned_by_alloc)
$__internal_0_$__cuda_sm10x_tcgen05_guardrail_trap_col_being_dealloced_not_returned_by_alloc:
[----:B------:R-:W-:Y:S05]  /*de30*/  BPT.TRAP 0x1 ;  /* 0x000000040000795c */ /* 0x000fea0000300000 */
[----:B------:R-:W-:-:S04]  /*de40*/  HFMA2 R3, -RZ, RZ, 0, 0 ;  /* 0x00000000ff037431 */ /* 0x000fc800000001ff */
[----:B------:R-:W-:Y:S05]  /*de50*/  RET.REL.NODEC R2 `(_ZN7cutlass13device_kernelINS_4gemm6kernel13GemmUniversalIN4cute5tupleIJiiiiEEENS1_10collective13CollectiveMmaINS1_35MainloopSm100TmaUmmaWarpSpecializedILi7ELi2ELi2ENS5_IJNS4_1CILi1EEESB_SB_EEEEENS5_IJNSA_ILi128EEENSA_ILi256EEENSA_ILi64EEEEEENS_12float_e4m3_tENS5_IJlSB_lEEESI_SJ_NS4_8TiledMMAINS4_8MMA_AtomIJNS4_10MMA_TraitsINS4_19SM100_MMA_F8F6F4_SSEJSI_SI_fSE_SF_NS4_17integral_constantINS4_4UMMA5MajorELSQ_0EEESR_NSO_INSP_7ScaleInELSS_0EEEST_EEEEEENS4_6LayoutISC_NS5_IJNSA_ILi0EEESX_SX_EEEEENS5_IJNS4_10UnderscoreES10_S10_EEEEENS4_13SM90_TMA_LOADENS4_14ComposedLayoutINS4_7SwizzleILi2ELi4ELi3EEENS4_18smem_ptr_flag_bitsILi8EEENSW_INS5_IJNSA_ILi8EEESG_EEENS5_IJSG_SB_EEEEEEEvNS4_8identityES13_S1D_vS1E_EENS_8epilogue10collective18CollectiveEpilogueINS1G_23Sm100TmaWarpSpecializedILi4ELi2ELi64ELb0ELb0EEEJSH_NS5_IJNSW_ISE_SB_EENSW_ISG_SB_EEEEESI_SJ_SI_SJ_NS1G_6fusion15FusionCallbacksIS1K_NS1O_13LinCombEltActINS1G_6thread7SigmoidESI_fSI_fLNS_15FloatRoundStyleE2EEESH_S1N_JEEENS4_5SM1004TMEM4LOAD26SM100_TMEM_LOAD_32dp32b64xES13_S1D_NS4_39AutoVectorizingCopyWithAssumedAlignmentILi128EEENS4_14SM90_TMA_STOREES1D_S21_S21_EEEvvEEEEvNT_6ParamsE) ;  /* 0xffffff2002687950 */ /* 0x000fea0003c3ffff */
        .weak           $__internal_1_$__cuda_sm10x_tcgen05_guardrail_trap_phase_invalid_during_alloc
        .type           $__internal_1_$__cuda_sm10x_tcgen05_guardrail_trap_phase_invalid_during_alloc,@function
        .size           $__internal_1_$__cuda_sm10x_tcgen05_guardrail_trap_phase_invalid_during_alloc,($__internal_2_$__cuda_sm10x_tcgen05_guardrail_trap_unallocated_columns_being_dealloced - $__internal_1_$__cuda_sm10x_tcgen05_guardrail_trap_phase_invalid_during_alloc)
$__internal_1_$__cuda_sm10x_tcgen05_guardrail_trap_phase_invalid_during_alloc:
[----:B------:R-:W-:Y:S05]  /*de60*/  BPT.TRAP 0x1 ;  /* 0x000000040000795c */ /* 0x000fea0000300000 */
[----:B------:R-:W-:-:S04]  /*de70*/  MOV R3, 0x0 ;  /* 0x0000000000037802 */ /* 0x000fc80000000f00 */
[----:B------:R-:W-:Y:S05]  /*de80*/  RET.REL.NODEC R2 `(_ZN7cutlass13device_kernelINS_4gemm6kernel13GemmUniversalIN4cute5tupleIJiiiiEEENS1_10collective13CollectiveMmaINS1_35MainloopSm100TmaUmmaWarpSpecializedILi7ELi2ELi2ENS5_IJNS4_1CILi1EEESB_SB_EEEEENS5_IJNSA_ILi128EEENSA_ILi256EEENSA_ILi64EEEEEENS_12float_e4m3_tENS5_IJlSB_lEEESI_SJ_NS4_8TiledMMAINS4_8MMA_AtomIJNS4_10MMA_TraitsINS4_19SM100_MMA_F8F6F4_SSEJSI_SI_fSE_SF_NS4_17integral_constantINS4_4UMMA5MajorELSQ_0EEESR_NSO_INSP_7ScaleInELSS_0EEEST_EEEEEENS4_6LayoutISC_NS5_IJNSA_ILi0EEESX_SX_EEEEENS5_IJNS4_10UnderscoreES10_S10_EEEEENS4_13SM90_TMA_LOADENS4_14ComposedLayoutINS4_7SwizzleILi2ELi4ELi3EEENS4_18smem_ptr_flag_bitsILi8EEENSW_INS5_IJNSA_ILi8EEESG_EEENS5_IJSG_SB_EEEEEEEvNS4_8identityES13_S1D_vS1E_EENS_8epilogue10collective18CollectiveEpilogueINS1G_23Sm100TmaWarpSpecializedILi4ELi2ELi64ELb0ELb0EEEJSH_NS5_IJNSW_ISE_SB_EENSW_ISG_SB_EEEEESI_SJ_SI_SJ_NS1G_6fusion15FusionCallbacksIS1K_NS1O_13LinCombEltActINS1G_6thread7SigmoidESI_fSI_fLNS_15FloatRoundStyleE2EEESH_S1N_JEEENS4_5SM1004TMEM4LOAD26SM100_TMEM_LOAD_32dp32b64xES13_S1D_NS4_39AutoVectorizingCopyWithAssumedAlignmentILi128EEENS4_14SM90_TMA_STOREES1D_S21_S21_EEEvvEEEEvNT_6ParamsE) ;  /* 0xffffff20025c7950 */ /* 0x000fea0003c3ffff */
        .weak           $__internal_2_$__cuda_sm10x_tcgen05_guardrail_trap_unallocated_columns_being_dealloced
        .type           $__internal_2_$__cuda_sm10x_tcgen05_guardrail_trap_unallocated_columns_being_dealloced,@function
        .size           $__internal_2_$__cuda_sm10x_tcgen05_guardrail_trap_unallocated_columns_being_dealloced,($__internal_3_$__cuda_sm20_rcp_rn_f32_slowpath - $__internal_2_$__cuda_sm10x_tcgen05_guardrail_trap_unallocated_columns_being_dealloced)
$__internal_2_$__cuda_sm10x_tcgen05_guardrail_trap_unallocated_columns_being_dealloced:
[----:B------:R-:W-:Y:S05]  /*de90*/  BPT.TRAP 0x1 ;  /* 0x000000040000795c */ /* 0x000fea0000300000 */
[----:B------:R-:W-:-:S04]  /*dea0*/  HFMA2 R3, -RZ, RZ, 0, 0 ;  /* 0x00000000ff037431 */ /* 0x000fc800000001ff */
[----:B------:R-:W-:Y:S05]  /*deb0*/  RET.REL.NODEC R2 `(_ZN7cutlass13device_kernelINS_4gemm6kernel13GemmUniversalIN4cute5tupleIJiiiiEEENS1_10collective13CollectiveMmaINS1_35MainloopSm100TmaUmmaWarpSpecializedILi7ELi2ELi2ENS5_IJNS4_1CILi1EEESB_SB_EEEEENS5_IJNSA_ILi128EEENSA_ILi256EEENSA_ILi64EEEEEENS_12float_e4m3_tENS5_IJlSB_lEEESI_SJ_NS4_8TiledMMAINS4_8MMA_AtomIJNS4_10MMA_TraitsINS4_19SM100_MMA_F8F6F4_SSEJSI_SI_fSE_SF_NS4_17integral_constantINS4_4UMMA5MajorELSQ_0EEESR_NSO_INSP_7ScaleInELSS_0EEEST_EEEEEENS4_6LayoutISC_NS5_IJNSA_ILi0EEESX_SX_EEEEENS5_IJNS4_10UnderscoreES10_S10_EEEEENS4_13SM90_TMA_LOADENS4_14ComposedLayoutINS4_7SwizzleILi2ELi4ELi3EEENS4_18smem_ptr_flag_bitsILi8EEENSW_INS5_IJNSA_ILi8EEESG_EEENS5_IJSG_SB_EEEEEEEvNS4_8identityES13_S1D_vS1E_EENS_8epilogue10collective18CollectiveEpilogueINS1G_23Sm100TmaWarpSpecializedILi4ELi2ELi64ELb0ELb0EEEJSH_NS5_IJNSW_ISE_SB_EENSW_ISG_SB_EEEEESI_SJ_SI_SJ_NS1G_6fusion15FusionCallbacksIS1K_NS1O_13LinCombEltActINS1G_6thread7SigmoidESI_fSI_fLNS_15FloatRoundStyleE2EEESH_S1N_JEEENS4_5SM1004TMEM4LOAD26SM100_TMEM_LOAD_32dp32b64xES13_S1D_NS4_39AutoVectorizingCopyWithAssumedAlignmentILi128EEENS4_14SM90_TMA_STOREES1D_S21_S21_EEEvvEEEEvNT_6ParamsE) ;  /* 0xffffff2002507950 */ /* 0x000fea0003c3ffff */
        .weak           $__internal_3_$__cuda_sm20_rcp_rn_f32_slowpath
        .type           $__internal_3_$__cuda_sm20_rcp_rn_f32_slowpath,@function
        .size           $__internal_3_$__cuda_sm20_rcp_rn_f32_slowpath,(.L_x_353 - $__internal_3_$__cuda_sm20_rcp_rn_f32_slowpath)
$__internal_3_$__cuda_sm20_rcp_rn_f32_slowpath:
[----:B------:R-:W-:Y:S01]  /*dec0*/  IMAD.SHL.U32 R97, R101, 0x2, RZ ;  /* 0x0000000265617824 */ /* 0x000fe200078e00ff */
[----:B------:R-:W-:Y:S04]  /*ded0*/  BSSY.RECONVERGENT B0, `(.L_x_348) ;  /* 0x0000030000007945 */ /* 0x000fe80003800200 */
[----:B------:R-:W-:-:S04]  /*dee0*/  SHF.R.U32.HI R97, RZ, 0x18, R97 ;  /* 0x00000018ff617819 */ /* 0x000fc80000011661 */
[----:B------:R-:W-:-:S13]  /*def0*/  ISETP.NE.U32.AND P0, PT, R97, RZ, PT ;  /* 0x000000ff6100720c */ /* 0x000fda0003f05070 */
[----:B------:R-:W-:Y:S05]  /*df00*/  @P0 BRA `(.L_x_349) ;  /* 0x0000000000280947 */ /* 0x000fea0003800000 */
[----:B------:R-:W-:-:S04]  /*df10*/  SHF.L.U32 R64, R101, 0x1, RZ ;  /* 0x0000000165407819 */ /* 0x000fc800000006ff */
[----:B------:R-:W-:-:S13]  /*df20*/  ISETP.NE.AND P0, PT, R64, RZ, PT ;  /* 0x000000ff4000720c */ /* 0x000fda0003f05270 */
[----:B------:R-:W-:Y:S01]  /*df30*/  @P0 FFMA R97, R101, 1.84467440737095516160e+19, RZ ;  /* 0x5f80000065610823 */ /* 0x000fe200000000ff */
[----:B------:R-:W-:Y:S08]  /*df40*/  @!P0 MUFU.RCP R99, R101 ;  /* 0x0000006500638308 */ /* 0x000ff00000001000 */
[----:B------:R-:W1:Y:S02]  /*df50*/  @P0 MUFU.RCP R64, R97 ;  /* 0x0000006100400308 */ /* 0x000e640000001000 */
[----:B-1----:R-:W-:-:S04]  /*df60*/  @P0 FFMA R103, R97, R64, -1 ;  /* 0xbf80000061670423 */ /* 0x002fc80000000040 */
[----:B------:R-:W-:-:S04]  /*df70*/  @P0 FADD.FTZ R103, -R103, -RZ ;  /* 0x800000ff67670221 */ /* 0x000fc80000010100 */
[----:B------:R-:W-:-:S04]  /*df80*/  @P0 FFMA R103, R64, R103, R64 ;  /* 0x0000006740670223 */ /* 0x000fc80000000040 */
[----:B------:R-:W-:Y:S01]  /*df90*/  @P0 FFMA R99, R103, 1.84467440737095516160e+19, RZ ;  /* 0x5f80000067630823 */ /* 0x000fe200000000ff */
[----:B------:R-:W-:Y:S05]  /*dfa0*/  BRA `(.L_x_350) ;  /* 0x0000000000887947 */ /* 0x000fea0003800000 */
.L_x_349:
[----:B------:R-:W-:-:S04]  /*dfb0*/  IADD3 R64, PT, PT, R97, -0xfd, RZ ;  /* 0xffffff0361407810 */ /* 0x000fc80007ffe0ff */
[----:B------:R-:W-:-:S13]  /*dfc0*/  ISETP.GT.U32.AND P0, PT, R64, 0x1, PT ;  /* 0x000000014000780c */ /* 0x000fda0003f04070 */
[----:B------:R-:W-:Y:S05]  /*dfd0*/  @P0 BRA `(.L_x_351) ;  /* 0x0000000000780947 */ /* 0x000fea0003800000 */
[----:B------:R-:W-:Y:S01]  /*dfe0*/  LOP3.LUT R105, R101, 0x7fffff, RZ, 0xc0, !PT ;  /* 0x007fffff65697812 */ /* 0x000fe200078ec0ff */
[----:B------:R-:W-:Y:S02]  /*dff0*/  IMAD.MOV.U32 R99, RZ, RZ, 0x3 ;  /* 0x00000003ff637424 */ /* 0x000fe400078e00ff */
[----:B------:R-:W-:Y:S01]  /*e000*/  VIADD R97, R97, 0xffffff04 ;  /* 0xffffff0461617836 */ /* 0x000fe20000000000 */
[----:B------:R-:W-:Y:S02]  /*e010*/  LOP3.LUT R105, R105, 0x3f800000, RZ, 0xfc, !PT ;  /* 0x3f80000069697812 */ /* 0x000fe400078efcff */
[----:B------:R-:W-:Y:S02]  /*e020*/  SHF.L.U32 R99, R99, R64, RZ ;  /* 0x0000004063637219 */ /* 0x000fe400000006ff */
[----:B------:R-:W1:Y:S02]  /*e030*/  MUFU.RCP R104, R105 ;  /* 0x0000006900687308 */ /* 0x000e640000001000 */
[----:B-1----:R-:W-:-:S04]  /*e040*/  FFMA R103, R105, R104, -1 ;  /* 0xbf80000069677423 */ /* 0x002fc80000000068 */
[----:B------:R-:W-:-:S04]  /*e050*/  FADD.FTZ R103, -R103, -RZ ;  /* 0x800000ff67677221 */ /* 0x000fc80000010100 */
[CCC-:B------:R-:W-:Y:S01]  /*e060*/  FFMA.RM R106, R104.reuse, R103.reuse, R104.reuse ;  /* 0x00000067686a7223 */ /* 0x1c0fe20000004068 */
[----:B------:R-:W-:-:S04]  /*e070*/  FFMA.RP R103, R104, R103, R104 ;  /* 0x0000006768677223 */ /* 0x000fc80000008068 */
[C---:B------:R-:W-:Y:S02]  /*e080*/  LOP3.LUT R104, R106.reuse, 0x7fffff, RZ, 0xc0, !PT ;  /* 0x007fffff6a687812 */ /* 0x040fe400078ec0ff */
[----:B------:R-:W-:Y:S02]  /*e090*/  FSETP.NEU.FTZ.AND P0, PT, R106, R103, PT ;  /* 0x000000676a00720b */ /* 0x000fe40003f1d000 */
[----:B------:R-:W-:Y:S02]  /*e0a0*/  LOP3.LUT R104, R104, 0x800000, RZ, 0xfc, !PT ;  /* 0x0080000068687812 */ /* 0x000fe400078efcff */
[----:B------:R-:W-:Y:S02]  /*e0b0*/  SEL R103, RZ, 0xffffffff, !P0 ;  /* 0xffffffffff677807 */ /* 0x000fe40004000000 */
[----:B------:R-:W-:-:S03]  /*e0c0*/  LOP3.LUT R99, R99, R104, RZ, 0xc0, !PT ;  /* 0x0000006863637212 */ /* 0x000fc600078ec0ff */
[----:B------:R-:W-:Y:S01]  /*e0d0*/  IMAD.MOV R103, RZ, RZ, -R103 ;  /* 0x000000ffff677224 */ /* 0x000fe200078e0a67 */
[----:B------:R-:W-:-:S04]  /*e0e0*/  SHF.R.U32.HI R99, RZ, R64, R99 ;  /* 0x00000040ff637219 */ /* 0x000fc80000011663 */
[--C-:B------:R-:W-:Y:S02]  /*e0f0*/  LOP3.LUT P1, RZ, R103, R64, R104.reuse, 0xf8, !PT ;  /* 0x0000004067ff7212 */ /* 0x100fe4000782f868 */
[C---:B------:R-:W-:Y:S02]  /*e100*/  LOP3.LUT P2, RZ, R99.reuse, 0x1, RZ, 0xc0, !PT ;  /* 0x0000000163ff7812 */ /* 0x040fe4000784c0ff */
[----:B------:R-:W-:Y:S02]  /*e110*/  LOP3.LUT P0, RZ, R99, 0x2, RZ, 0xc0, !PT ;  /* 0x0000000263ff7812 */ /* 0x000fe4000780c0ff */
[----:B------:R-:W-:Y:S02]  /*e120*/  SHF.R.U32.HI R104, RZ, R97, R104 ;  /* 0x00000061ff687219 */ /* 0x000fe40000011668 */
[----:B------:R-:W-:-:S04]  /*e130*/  PLOP3.LUT P0, PT, P2, P1, P0, 0xe0, 0x0 ;  /* 0x000000000000781c */ /* 0x000fc80001703c00 */
[----:B------:R-:W-:Y:S02]  /*e140*/  SEL R64, RZ, 0x1, !P0 ;  /* 0x00000001ff407807 */ /* 0x000fe40004000000 */
[----:B------:R-:W-:-:S03]  /*e150*/  LOP3.LUT P0, RZ, R101, 0x7fffff, RZ, 0xc0, !PT ;  /* 0x007fffff65ff7812 */ /* 0x000fc6000780c0ff */
[----:B------:R-:W-:-:S05]  /*e160*/  IMAD.MOV R64, RZ, RZ, -R64 ;  /* 0x000000ffff407224 */ /* 0x000fca00078e0a40 */
[----:B------:R-:W-:-:S13]  /*e170*/  ISETP.GE.AND P1, PT, R64, RZ, PT ;  /* 0x000000ff4000720c */ /* 0x000fda0003f26270 */
[----:B------:R-:W-:-:S04]  /*e180*/  @!P1 VIADD R104, R104, 0x1 ;  /* 0x0000000168689836 */ /* 0x000fc80000000000 */
[----:B------:R-:W-:-:S05]  /*e190*/  @!P0 IMAD.SHL.U32 R104, R104, 0x2, RZ ;  /* 0x0000000268688824 */ /* 0x000fca00078e00ff */
[----:B------:R-:W-:Y:S01]  /*e1a0*/  LOP3.LUT R99, R104, 0x80000000, R101, 0xf8, !PT ;  /* 0x8000000068637812 */ /* 0x000fe200078ef865 */
[----:B------:R-:W-:Y:S05]  /*e1b0*/  BRA `(.L_x_350) ;  /* 0x0000000000047947 */ /* 0x000fea0003800000 */
.L_x_351:
[----:B------:R1:W2:Y:S02]  /*e1c0*/  MUFU.RCP R99, R101 ;  /* 0x0000006500637308 */ /* 0x0002a40000001000 */
.L_x_350:
[----:B------:R-:W-:Y:S05]  /*e1d0*/  BSYNC.RECONVERGENT B0 ;  /* 0x0000000000007941 */ /* 0x000fea0003800200 */
.L_x_348:
[----:B------:R-:W-:Y:S01]  /*e1e0*/  HFMA2 R103, -RZ, RZ, 0, 0 ;  /* 0x00000000ff677431 */ /* 0x000fe200000001ff */
[----:B--2---:R-:W-:-:S03]  /*e1f0*/  MOV R64, R99 ;  /* 0x0000006300407202 */ /* 0x004fc60000000f00 */
[----:B-1----:R-:W-:Y:S05]  /*e200*/  RET.REL.NODEC R102 `(_ZN7cutlass13device_kernelINS_4gemm6kernel13GemmUniversalIN4cute5tupleIJiiiiEEENS1_10collective13CollectiveMmaINS1_35MainloopSm100TmaUmmaWarpSpecializedILi7ELi2ELi2ENS5_IJNS4_1CILi1EEESB_SB_EEEEENS5_IJNSA_ILi128EEENSA_ILi256EEENSA_ILi64EEEEEENS_12float_e4m3_tENS5_IJlSB_lEEESI_SJ_NS4_8TiledMMAINS4_8MMA_AtomIJNS4_10MMA_TraitsINS4_19SM100_MMA_F8F6F4_SSEJSI_SI_fSE_SF_NS4_17integral_constantINS4_4UMMA5MajorELSQ_0EEESR_NSO_INSP_7ScaleInELSS_0EEEST_EEEEEENS4_6LayoutISC_NS5_IJNSA_ILi0EEESX_SX_EEEEENS5_IJNS4_10UnderscoreES10_S10_EEEEENS4_13SM90_TMA_LOADENS4_14ComposedLayoutINS4_7SwizzleILi2ELi4ELi3EEENS4_18smem_ptr_flag_bitsILi8EEENSW_INS5_IJNSA_ILi8EEESG_EEENS5_IJSG_SB_EEEEEEEvNS4_8identityES13_S1D_vS1E_EENS_8epilogue10collective18CollectiveEpilogueINS1G_23Sm100TmaWarpSpecializedILi4ELi2ELi64ELb0ELb0EEEJSH_NS5_IJNSW_ISE_SB_EENSW_ISG_SB_EEEEESI_SJ_SI_SJ_NS1G_6fusion15FusionCallbacksIS1K_NS1O_13LinCombEltActINS1G_6thread7SigmoidESI_fSI_fLNS_15FloatRoundStyleE2EEESH_S1N_JEEENS4_5SM1004TMEM4LOAD26SM100_TMEM_LOAD_32dp32b64xES13_S1D_NS4_39AutoVectorizingCopyWithAssumedAlignmentILi128EEENS4_14SM90_TMA_STOREES1D_S21_S21_EEEvvEEEEvNT_6ParamsE) ;  /* 0xffffff1c667c7950 */ /* 0x002fea0003c3ffff */
.L_x_352:
[----:B------:R-:W-:-:S00]  /*e210*/  BRA `(.L_x_352) ;  /* 0xfffffffc00fc7947 */ /* 0x000fc0000383ffff */
[----:B------:R-:W-:-:S00]  /*e220*/  NOP ;  /* 0x0000000000007918 */ /* 0x000fc00000000000 */
        /* <DEDUP_REMOVED lines=13> */
.L_x_353:


//--------------------- .nv.global.init           --------------------------
	.section	.nv.global.init,"aw",@progbits
.nv.global.init:
	.type		$str$27,@object
	.size		$str$27,($str$28 - $str$27)
$str$27:
        /*0000*/ 	.byte	0x28, 0x61, 0x64, 0x64, 0x72, 0x65, 0x73, 0x73, 0x20, 0x26, 0x20, 0x6d, 0x61, 0x73, 0x6b, 0x29
        /*0010*/ 	.byte	0x20, 0x3d, 0x3d, 0x20, 0x30, 0x00
	.type		$str$28,@object
	.size		$str$28,($str$26 - $str$28)
$str$28:
        /*0016*/ 	.byte	0x2f, 0x74, 0x6d, 0x70, 0x2f, 0x63, 0x75, 0x74, 0x6c, 0x61, 0x73, 0x73, 0x5f, 0x73, 0x77, 0x65
        /*0026*/ 	.byte	0x65, 0x70, 0x5f, 0x73, 0x72, 0x63, 0x2f, 0x69, 0x6e, 0x63, 0x6c, 0x75, 0x64, 0x65, 0x2f, 0x63
        /*0036*/ 	.byte	0x75, 0x74, 0x65, 0x2f, 0x70, 0x6f, 0x69, 0x6e, 0x74, 0x65, 0x72, 0x5f, 0x66, 0x6c, 0x61, 0x67
        /*0046*/ 	.byte	0x67, 0x65, 0x64, 0x2e, 0x68, 0x70, 0x70, 0x00
	.type		$str$26,@object
	.size		$str$26,($str$25 - $str$26)
$str$26:
        /*004e*/ 	.byte	0x2f, 0x74, 0x6d, 0x70, 0x2f, 0x63, 0x75, 0x74, 0x6c, 0x61, 0x73, 0x73, 0x5f, 0x73, 0x77, 0x65
        /*005e*/ 	.byte	0x65, 0x70, 0x5f, 0x73, 0x72, 0x63, 0x2f, 0x69, 0x6e, 0x63, 0x6c, 0x75, 0x64, 0x65, 0x2f, 0x63
        /*006e*/ 	.byte	0x75, 0x74, 0x65, 0x2f, 0x61, 0x74, 0x6f, 0x6d, 0x2f, 0x63, 0x6f, 0x70, 0x79, 0x5f, 0x74, 0x72
        /*007e*/ 	.byte	0x61, 0x69, 0x74, 0x73, 0x5f, 0x73, 0x6d, 0x31, 0x30, 0x30, 0x2e, 0x68, 0x70, 0x70, 0x00
	.type		$str$25,@object
	.size		$str$25,(__unnamed_1 - $str$25)
$str$25:
        /*008d*/ 	.byte	0x28, 0x28, 0x75, 0x69, 0x6e, 0x74, 0x33, 0x32, 0x5f, 0x74, 0x28, 0x74, 0x68, 0x72, 0x65, 0x61
        /*009d*/ 	.byte	0x64, 0x49, 0x64, 0x78, 0x2e, 0x78, 0x29, 0x20, 0x2f, 0x20, 0x33, 0x32, 0x29, 0x20, 0x25, 0x20
        /*00ad*/ 	.byte	0x34, 0x29, 0x20, 0x3d, 0x3d, 0x20, 0x28, 0x28, 0x28, 0x74, 0x6d, 0x65, 0x6d, 0x5f, 0x61, 0x64
        /*00bd*/ 	.byte	0x64, 0x72, 0x20, 0x3e, 0x3e, 0x20, 0x31, 0x36, 0x29, 0x20, 0x2f, 0x20, 0x33, 0x32, 0x29, 0x20
        /*00cd*/ 	.byte	0x25, 0x20, 0x34, 0x29, 0x00
	.type		__unnamed_1,@object
	.size		__unnamed_1,(__unnamed_2 - __unnamed_1)
__unnamed_1:
        /*00d2*/ 	.byte	0x61, 0x75, 0x74, 0x6f, 0x20, 0x63, 0x75, 0x74, 0x65, 0x3a, 0x3a, 0x61, 0x73, 0x5f, 0x70, 0x6f
        /* <DEDUP_REMOVED lines=24> */
        /*0262*/ 	.byte	0x43, 0x3c, 0x38, 0x31, 0x39, 0x32, 0x3e, 0x3e, 0x3e, 0x3e, 0x5d, 0x00
	.type		__unnamed_2,@object
	.size		__unnamed_2,(__unnamed_3 - __unnamed_2)
__unnamed_2:
        /* <DEDUP_REMOVED lines=26> */
	.type		__unnamed_3,@object
	.size		__unnamed_3,(.L_3 - __unnamed_3)
__unnamed_3:
        /* <DEDUP_REMOVED lines=42> */
        /*06aa*/ 	.byte	0x3e, 0x3e, 0x3e, 0x3e, 0x5d, 0x00
.L_3:


//--------------------- .nv.shared._ZN7cutlass13device_kernelINS_4gemm6kernel13GemmUniversalIN4cute5tupleIJiiiiEEENS1_10collective13CollectiveMmaINS1_35MainloopSm100TmaUmmaWarpSpecializedILi7ELi2ELi2ENS5_IJNS4_1CILi1EEESB_SB_EEEEENS5_IJNSA_ILi128EEENSA_ILi256EEENSA_ILi64EEEEEENS_12float_e4m3_tENS5_IJlSB_lEEESI_SJ_NS4_8TiledMMAINS4_8MMA_AtomIJNS4_10MMA_TraitsINS4_19SM100_MMA_F8F6F4_SSEJSI_SI_fSE_SF_NS4_17integral_constantINS4_4UMMA5MajorELSQ_0EEESR_NSO_INSP_7ScaleInELSS_0EEEST_EEEEEENS4_6LayoutISC_NS5_IJNSA_ILi0EEESX_SX_EEEEENS5_IJNS4_10UnderscoreES10_S10_EEEEENS4_13SM90_TMA_LOADENS4_14ComposedLayoutINS4_7SwizzleILi2ELi4ELi3EEENS4_18smem_ptr_flag_bitsILi8EEENSW_INS5_IJNSA_ILi8EEESG_EEENS5_IJSG_SB_EEEEEEEvNS4_8identityES13_S1D_vS1E_EENS_8epilogue10collective18CollectiveEpilogueINS1G_23Sm100TmaWarpSpecializedILi4ELi2ELi64ELb0ELb0EEEJSH_NS5_IJNSW_ISE_SB_EENSW_ISG_SB_EEEEESI_SJ_SI_SJ_NS1G_6fusion15FusionCallbacksIS1K_NS1O_13LinCombEltActINS1G_6thread7SigmoidESI_fSI_fLNS_15FloatRoundStyleE2EEESH_S1N_JEEENS4_5SM1004TMEM4LOAD26SM100_TMEM_LOAD_32dp32b64xES13_S1D_NS4_39AutoVectorizingCopyWithAssumedAlignmentILi128EEENS4_14SM90_TMA_STOREES1D_S21_S21_EEEvvEEEEvNT_6ParamsE --------------------------
	.section	.nv.shared._ZN7cutlass13device_kernelINS_4gemm6kernel13GemmUniversalIN4cute5tupleIJiiiiEEENS1_10collective13CollectiveMmaINS1_35MainloopSm100TmaUmmaWarpSpecializedILi7ELi2ELi2ENS5_IJNS4_1CILi1EEESB_SB_EEEEENS5_IJNSA_ILi128EEENSA_ILi256EEENSA_ILi64EEEEEENS_12float_e4m3_tENS5_IJlSB_lEEESI_SJ_NS4_8TiledMMAINS4_8MMA_AtomIJNS4_10MMA_TraitsINS4_19SM100_MMA_F8F6F4_SSEJSI_SI_fSE_SF_NS4_17integral_constantINS4_4UMMA5MajorELSQ_0EEESR_NSO_INSP_7ScaleInELSS_0EEEST_EEEEEENS4_6LayoutISC_NS5_IJNSA_ILi0EEESX_SX_EEEEENS5_IJNS4_10UnderscoreES10_S10_EEEEENS4_13SM90_TMA_LOADENS4_14ComposedLayoutINS4_7SwizzleILi2ELi4ELi3EEENS4_18smem_ptr_flag_bitsILi8EEENSW_INS5_IJNSA_ILi8EEESG_EEENS5_IJSG_SB_EEEEEEEvNS4_8identityES13_S1D_vS1E_EENS_8epilogue10collective18CollectiveEpilogueINS1G_23Sm100TmaWarpSpecializedILi4ELi2ELi64ELb0ELb0EEEJSH_NS5_IJNSW_ISE_SB_EENSW_ISG_SB_EEEEESI_SJ_SI_SJ_NS1G_6fusion15FusionCallbacksIS1K_NS1O_13LinCombEltActINS1G_6thread7SigmoidESI_fSI_fLNS_15FloatRoundStyleE2EEESH_S1N_JEEENS4_5SM1004TMEM4LOAD26SM100_TMEM_LOAD_32dp32b64xES13_S1D_NS4_39AutoVectorizingCopyWithAssumedAlignmentILi128EEENS4_14SM90_TMA_STOREES1D_S21_S21_EEEvvEEEEvNT_6ParamsE,"aw",@nobits
	.sectionflags	@""
	.align	16
	.zero		1024


//--------------------- .nv.shared.reserved.0     --------------------------
	.section	.nv.shared.reserved.0,"aw",@nobits
	.weak		__nv_reservedSMEM_offset_0_alias
	.size		__nv_reservedSMEM_offset_0_alias, 0, 64
	.other		__nv_reservedSMEM_offset_0_alias,@"STO_CUDA_RESERVED_SHARED STV_DEFAULT"
__nv_reservedSMEM_offset_0_alias:
	.zero		0
.nv.shared.reserved.0:
	.zero		64
	.weak		__nv_reservedSMEM_tcgen05_partition
	.type		__nv_reservedSMEM_tcgen05_partition,@object
	.size		__nv_reservedSMEM_tcgen05_partition,(.L_0 - __nv_reservedSMEM_tcgen05_partition)
__nv_reservedSMEM_tcgen05_partition:
	.zero		32
.L_0:


//--------------------- .nv.global                --------------------------
	.section	.nv.global,"aw",@nobits
.nv.global:
	.type		_ZN39_INTERNAL_f3d9f30e_4_k_cu_bd5af3be_29694cute1_E,@object
	.size		_ZN39_INTERNAL_f3d9f30e_4_k_cu_bd5af3be_29694cute1_E,(_ZN39_INTERNAL_f3d9f30e_4_k_cu_bd5af3be_29694cuda3std3__45__cpo6cbeginE - _ZN39_INTERNAL_f3d9f30e_4_k_cu_bd5af3be_29694cute1_E)
_ZN39_INTERNAL_f3d9f30e_4_k_cu_bd5af3be_29694cute1_E:
	.zero		1
	.type		_ZN39_INTERNAL_f3d9f30e_4_k_cu_bd5af3be_29694cuda3std3__45__cpo6cbeginE,@object
	.size		_ZN39_INTERNAL_f3d9f30e_4_k_cu_bd5af3be_29694cuda3std3__45__cpo6cbeginE,(_ZN39_INTERNAL_f3d9f30e_4_k_cu_bd5af3be_29694cuda3std3__48in_placeE - _ZN39_INTERNAL_f3d9f30e_4_k_cu_bd5af3be_29694cuda3std3__45__cpo6cbeginE)
_ZN39_INTERNAL_f3d9f30e_4_k_cu_bd5af3be_29694cuda3std3__45__cpo6cbeginE:
	.zero		1
	.type		_ZN39_INTERNAL_f3d9f30e_4_k_cu_bd5af3be_29694cuda3std3__48in_placeE,@object
	.size		_ZN39_INTERNAL_f3d9f30e_4_k_cu_bd5af3be_29694cuda3std3__48in_placeE,(_ZN39_INTERNAL_f3d9f30e_4_k_cu_bd5af3be_29694cuda3std6ranges3__45__cpo9iter_moveE - _ZN39_INTERNAL_f3d9f30e_4_k_cu_bd5af3be_29694cuda3std3__48in_placeE)
_ZN39_INTERNAL_f3d9f30e_4_k_cu_bd5af3be_29694cuda3std3__48in_placeE:
	.zero		1
	.type		_ZN39_INTERNAL_f3d9f30e_4_k_cu_bd5af3be_29694cuda3std6ranges3__45__cpo9iter_moveE,@object
	.size		_ZN39_INTERNAL_f3d9f30e_4_k_cu_bd5af3be_29694cuda3std6ranges3__45__cpo9iter_moveE,(_ZN39_INTERNAL_f3d9f30e_4_k_cu_bd5af3be_29694cuda3std3__45__cpo5beginE - _ZN39_INTERNAL_f3d9f30e_4_k_cu_bd5af3be_29694cuda3std6ranges3__45__cpo9iter_moveE)
_ZN39_INTERNAL_f3d9f30e_4_k_cu_bd5af3be_29694cuda3std6ranges3__45__cpo9iter_moveE:
	.zero		1
	.type		_ZN39_INTERNAL_f3d9f30e_4_k_cu_bd5af3be_29694cuda3std3__45__cpo5beginE,@object
	.size		_ZN39_INTERNAL_f3d9f30e_4_k_cu_bd5af3be_29694cuda3std3__45__cpo5beginE,(_ZN39_INTERNAL_f3d9f30e_4_k_cu_bd5af3be_29694cuda3std3__441_GLOBAL__N__f3d9f30e_4_k_cu_bd5af3be_29696ignoreE - _ZN39_INTERNAL_f3d9f30e_4_k_cu_bd5af3be_29694cuda3std3__45__cpo5beginE)
_ZN39_INTERNAL_f3d9f30e_4_k_cu_bd5af3be_29694cuda3std3__45__cpo5beginE:
	.zero		1
	.type		_ZN39_INTERNAL_f3d9f30e_4_k_cu_bd5af3be_29694cuda3std3__441_GLOBAL__N__f3d9f30e_4_k_cu_bd5af3be_29696ignoreE,@object
	.size		_ZN39_INTERNAL_f3d9f30e_4_k_cu_bd5af3be_29694cuda3std3__441_GLOBAL__N__f3d9f30e_4_k_cu_bd5af3be_29696ignoreE,(_ZN39_INTERNAL_f3d9f30e_4_k_cu_bd5af3be_29694cute7productE - _ZN39_INTERNAL_f3d9f30e_4_k_cu_bd5af3be_29694cuda3std3__441_GLOBAL__N__f3d9f30e_4_k_cu_bd5af3be_29696ignoreE)
_ZN39_INTERNAL_f3d9f30e_4_k_cu_bd5af3be_29694cuda3std3__441_GLOBAL__N__f3d9f30e_4_k_cu_bd5af3be_29696ignoreE:
	.zero		1
	.type		_ZN39_INTERNAL_f3d9f30e_4_k_cu_bd5af3be_29694cute7productE,@object
	.size		_ZN39_INTERNAL_f3d9f30e_4_k_cu_bd5af3be_29694cute7productE,(_ZN39_INTERNAL_f3d9f30e_4_k_cu_bd5af3be_29694cuda3std3__45__cpo3endE - _ZN39_INTERNAL_f3d9f30e_4_k_cu_bd5af3be_29694cute7productE)
_ZN39_INTERNAL_f3d9f30e_4_k_cu_bd5af3be_29694cute7productE:
	.zero		1
	.type		_ZN39_INTERNAL_f3d9f30e_4_k_cu_bd5af3be_29694cuda3std3__45__cpo3endE,@object
	.size		_ZN39_INTERNAL_f3d9f30e_4_k_cu_bd5af3be_29694cuda3std3__45__cpo3endE,(_ZN39_INTERNAL_f3d9f30e_4_k_cu_bd5af3be_29694cuda3std3__419piecewise_constructE - _ZN39_INTERNAL_f3d9f30e_4_k_cu_bd5af3be_29694cuda3std3__45__cpo3endE)
_ZN39_INTERNAL_f3d9f30e_4_k_cu_bd5af3be_29694cuda3std3__45__cpo3endE:
	.zero		1
	.type		_ZN39_INTERNAL_f3d9f30e_4_k_cu_bd5af3be_29694cuda3std3__419piecewise_constructE,@object
	.size		_ZN39_INTERNAL_f3d9f30e_4_k_cu_bd5af3be_29694cuda3std3__419piecewise_constructE,(_ZN39_INTERNAL_f3d9f30e_4_k_cu_bd5af3be_29694cuda3std3__45__cpo4cendE - _ZN39_INTERNAL_f3d9f30e_4_k_cu_bd5af3be_29694cuda3std3__419piecewise_constructE)
_ZN39_INTERNAL_f3d9f30e_4_k_cu_bd5af3be_29694cuda3std3__419piecewise_constructE:
	.zero		1
	.type		_ZN39_INTERNAL_f3d9f30e_4_k_cu_bd5af3be_29694cuda3std3__45__cpo4cendE,@object
	.size		_ZN39_INTERNAL_f3d9f30e_4_k_cu_bd5af3be_29694cuda3std3__45__cpo4cendE,(_ZN39_INTERNAL_f3d9f30e_4_k_cu_bd5af3be_29694cuda3std6ranges3__45__cpo4swapE - _ZN39_INTERNAL_f3d9f30e_4_k_cu_bd5af3be_29694cuda3std3__45__cpo4cendE)
_ZN39_INTERNAL_f3d9f30e_4_k_cu_bd5af3be_29694cuda3std3__45__cpo4cendE:
	.zero		1
	.type		_ZN39_INTERNAL_f3d9f30e_4_k_cu_bd5af3be_29694cuda3std6ranges3__45__cpo4swapE,@object
	.size		_ZN39_INTERNAL_f3d9f30e_4_k_cu_bd5af3be_29694cuda3std6ranges3__45__cpo4swapE,(.L_11 - _ZN39_INTERNAL_f3d9f30e_4_k_cu_bd5af3be_29694cuda3std6ranges3__45__cpo4swapE)
_ZN39_INTERNAL_f3d9f30e_4_k_cu_bd5af3be_29694cuda3std6ranges3__45__cpo4swapE:
	.zero		1
.L_11:


//--------------------- .nv.constant0._ZN7cutlass13device_kernelINS_4gemm6kernel13GemmUniversalIN4cute5tupleIJiiiiEEENS1_10collective13CollectiveMmaINS1_35MainloopSm100TmaUmmaWarpSpecializedILi7ELi2ELi2ENS5_IJNS4_1CILi1EEESB_SB_EEEEENS5_IJNSA_ILi128EEENSA_ILi256EEENSA_ILi64EEEEEENS_12float_e4m3_tENS5_IJlSB_lEEESI_SJ_NS4_8TiledMMAINS4_8MMA_AtomIJNS4_10MMA_TraitsINS4_19SM100_MMA_F8F6F4_SSEJSI_SI_fSE_SF_NS4_17integral_constantINS4_4UMMA5MajorELSQ_0EEESR_NSO_INSP_7ScaleInELSS_0EEEST_EEEEEENS4_6LayoutISC_NS5_IJNSA_ILi0EEESX_SX_EEEEENS5_IJNS4_10UnderscoreES10_S10_EEEEENS4_13SM90_TMA_LOADENS4_14ComposedLayoutINS4_7SwizzleILi2ELi4ELi3EEENS4_18smem_ptr_flag_bitsILi8EEENSW_INS5_IJNSA_ILi8EEESG_EEENS5_IJSG_SB_EEEEEEEvNS4_8identityES13_S1D_vS1E_EENS_8epilogue10collective18CollectiveEpilogueINS1G_23Sm100TmaWarpSpecializedILi4ELi2ELi64ELb0ELb0EEEJSH_NS5_IJNSW_ISE_SB_EENSW_ISG_SB_EEEEESI_SJ_SI_SJ_NS1G_6fusion15FusionCallbacksIS1K_NS1O_13LinCombEltActINS1G_6thread7SigmoidESI_fSI_fLNS_15FloatRoundStyleE2EEESH_S1N_JEEENS4_5SM1004TMEM4LOAD26SM100_TMEM_LOAD_32dp32b64xES13_S1D_NS4_39AutoVectorizingCopyWithAssumedAlignmentILi128EEENS4_14SM90_TMA_STOREES1D_S21_S21_EEEvvEEEEvNT_6ParamsE --------------------------
	.section	.nv.constant0._ZN7cutlass13device_kernelINS_4gemm6kernel13GemmUniversalIN4cute5tupleIJiiiiEEENS1_10collective13CollectiveMmaINS1_35MainloopSm100TmaUmmaWarpSpecializedILi7ELi2ELi2ENS5_IJNS4_1CILi1EEESB_SB_EEEEENS5_IJNSA_ILi128EEENSA_ILi256EEENSA_ILi64EEEEEENS_12float_e4m3_tENS5_IJlSB_lEEESI_SJ_NS4_8TiledMMAINS4_8MMA_AtomIJNS4_10MMA_TraitsINS4_19SM100_MMA_F8F6F4_SSEJSI_SI_fSE_SF_NS4_17integral_constantINS4_4UMMA5MajorELSQ_0EEESR_NSO_INSP_7ScaleInELSS_0EEEST_EEEEEENS4_6LayoutISC_NS5_IJNSA_ILi0EEESX_SX_EEEEENS5_IJNS4_10UnderscoreES10_S10_EEEEENS4_13SM90_TMA_LOADENS4_14ComposedLayoutINS4_7SwizzleILi2ELi4ELi3EEENS4_18smem_ptr_flag_bitsILi8EEENSW_INS5_IJNSA_ILi8EEESG_EEENS5_IJSG_SB_EEEEEEEvNS4_8identityES13_S1D_vS1E_EENS_8epilogue10collective18CollectiveEpilogueINS1G_23Sm100TmaWarpSpecializedILi4ELi2ELi64ELb0ELb0EEEJSH_NS5_IJNSW_ISE_SB_EENSW_ISG_SB_EEEEESI_SJ_SI_SJ_NS1G_6fusion15FusionCallbacksIS1K_NS1O_13LinCombEltActINS1G_6thread7SigmoidESI_fSI_fLNS_15FloatRoundStyleE2EEESH_S1N_JEEENS4_5SM1004TMEM4LOAD26SM100_TMEM_LOAD_32dp32b64xES13_S1D_NS4_39AutoVectorizingCopyWithAssumedAlignmentILi128EEENS4_14SM90_TMA_STOREES1D_S21_S21_EEEvvEEEEvNT_6ParamsE,"a",@progbits
	.sectionflags	@""
	.align	4
.nv.constant0._ZN7cutlass13device_kernelINS_4gemm6kernel13GemmUniversalIN4cute5tupleIJiiiiEEENS1_10collective13CollectiveMmaINS1_35MainloopSm100TmaUmmaWarpSpecializedILi7ELi2ELi2ENS5_IJNS4_1CILi1EEESB_SB_EEEEENS5_IJNSA_ILi128EEENSA_ILi256EEENSA_ILi64EEEEEENS_12float_e4m3_tENS5_IJlSB_lEEESI_SJ_NS4_8TiledMMAINS4_8MMA_AtomIJNS4_10MMA_TraitsINS4_19SM100_MMA_F8F6F4_SSEJSI_SI_fSE_SF_NS4_17integral_constantINS4_4UMMA5MajorELSQ_0EEESR_NSO_INSP_7ScaleInELSS_0EEEST_EEEEEENS4_6LayoutISC_NS5_IJNSA_ILi0EEESX_SX_EEEEENS5_IJNS4_10UnderscoreES10_S10_EEEEENS4_13SM90_TMA_LOADENS4_14ComposedLayoutINS4_7SwizzleILi2ELi4ELi3EEENS4_18smem_ptr_flag_bitsILi8EEENSW_INS5_IJNSA_ILi8EEESG_EEENS5_IJSG_SB_EEEEEEEvNS4_8identityES13_S1D_vS1E_EENS_8epilogue10collective18CollectiveEpilogueINS1G_23Sm100TmaWarpSpecializedILi4ELi2ELi64ELb0ELb0EEEJSH_NS5_IJNSW_ISE_SB_EENSW_ISG_SB_EEEEESI_SJ_SI_SJ_NS1G_6fusion15FusionCallbacksIS1K_NS1O_13LinCombEltActINS1G_6thread7SigmoidESI_fSI_fLNS_15FloatRoundStyleE2EEESH_S1N_JEEENS4_5SM1004TMEM4LOAD26SM100_TMEM_LOAD_32dp32b64xES13_S1D_NS4_39AutoVectorizingCopyWithAssumedAlignmentILi128EEENS4_14SM90_TMA_STOREES1D_S21_S21_EEEvvEEEEvNT_6ParamsE:
	.zero		2944


//--------------------- SYMBOLS --------------------------

	.type		.nv.reservedSmem.offset0,@object
	.size		.nv.reservedSmem.offset0,0x4
	.type		.nv.reservedSmem.cap,@object
	.size		.nv.reservedSmem.cap,0x4
	.type		__assertfail,@function
